//
// Generated by NVIDIA NVVM Compiler
//
// Compiler Build ID: CL-36424714
// Cuda compilation tools, release 13.0, V13.0.88
// Based on NVVM 20.0.0
//

.version 9.0
.target sm_100
.address_size 64

	// .globl	_Z10fft_kernelP7double2ii
.func  (.param .align 16 .b8 func_retval0[16]) __internal_trig_reduction_slowpathd
(
	.param .b64 __internal_trig_reduction_slowpathd_param_0
)
;
.global .align 8 .b8 __cudart_i2opi_d[144] = {8, 93, 141, 31, 177, 95, 251, 107, 234, 146, 82, 138, 247, 57, 7, 61, 123, 241, 229, 235, 199, 186, 39, 117, 45, 234, 95, 158, 102, 63, 70, 79, 183, 9, 203, 39, 207, 126, 54, 109, 31, 109, 10, 90, 139, 17, 47, 239, 15, 152, 5, 222, 255, 151, 248, 31, 59, 40, 249, 189, 139, 95, 132, 156, 244, 57, 83, 131, 57, 214, 145, 57, 65, 126, 95, 180, 38, 112, 156, 233, 132, 68, 187, 46, 245, 53, 130, 232, 62, 167, 41, 177, 28, 235, 29, 254, 28, 146, 209, 9, 234, 46, 73, 6, 224, 210, 77, 66, 58, 110, 36, 183, 97, 197, 187, 222, 171, 99, 81, 254, 65, 144, 67, 60, 153, 149, 98, 219, 192, 221, 52, 245, 209, 87, 39, 252, 41, 21, 68, 78, 110, 131, 249, 162};
.global .align 16 .b8 __cudart_sin_cos_coeffs[128] = {70, 210, 176, 44, 241, 229, 90, 190, 146, 227, 172, 105, 227, 29, 199, 62, 161, 98, 219, 25, 160, 1, 42, 191, 24, 8, 17, 17, 17, 17, 129, 63, 84, 85, 85, 85, 85, 85, 197, 191, 0, 0, 0, 0, 0, 0, 0, 0, 0, 0, 0, 0, 0, 0, 0, 0, 100, 129, 253, 32, 131, 255, 168, 189, 40, 133, 239, 193, 167, 238, 33, 62, 217, 230, 6, 142, 79, 126, 146, 190, 233, 188, 221, 25, 160, 1, 250, 62, 71, 93, 193, 22, 108, 193, 86, 191, 81, 85, 85, 85, 85, 85, 165, 63, 0, 0, 0, 0, 0, 0, 224, 191, 0, 0, 0, 0, 0, 0, 240, 63};

.visible .entry _Z10fft_kernelP7double2ii(
	.param .u64 .ptr .align 1 _Z10fft_kernelP7double2ii_param_0,
	.param .u32 _Z10fft_kernelP7double2ii_param_1,
	.param .u32 _Z10fft_kernelP7double2ii_param_2
)
{
	.reg .pred 	%p<13>;
	.reg .b32 	%r<42>;
	.reg .b64 	%rd<15>;
	.reg .b64 	%fd<86>;

	ld.param.u64 	%rd2, [_Z10fft_kernelP7double2ii_param_0];
	ld.param.u32 	%r19, [_Z10fft_kernelP7double2ii_param_1];
	ld.param.u32 	%r18, [_Z10fft_kernelP7double2ii_param_2];
	mov.u32 	%r20, %ctaid.x;
	mov.u32 	%r21, %ntid.x;
	mov.u32 	%r22, %tid.x;
	mad.lo.s32 	%r23, %r20, %r21, %r22;
	mul.lo.s32 	%r24, %r23, %r18;
	shl.b32 	%r36, %r24, 1;
	add.s32 	%r38, %r36, %r18;
	setp.ge.s32 	%p1, %r38, %r19;
	setp.lt.s32 	%p2, %r18, 1;
	or.pred  	%p3, %p1, %p2;
	@%p3 bra 	$L__BB0_12;
	cvta.to.global.u64 	%rd1, %rd2;
	shl.b32 	%r25, %r18, 1;
	cvt.rn.f64.u32 	%fd1, %r25;
	neg.s32 	%r37, %r18;
	mov.f64 	%fd82, 0d0000000000000000;
	mov.u64 	%rd5, __cudart_sin_cos_coeffs;
$L__BB0_2:
	mul.f64 	%fd17, %fd82, 0dC01921FB54442D18;
	div.rn.f64 	%fd3, %fd17, %fd1;
	abs.f64 	%fd4, %fd3;
	setp.neu.f64 	%p4, %fd4, 0d7FF0000000000000;
	@%p4 bra 	$L__BB0_4;
	mov.f64 	%fd23, 0d0000000000000000;
	mul.rn.f64 	%fd84, %fd3, %fd23;
	mov.b32 	%r40, 1;
	bra.uni 	$L__BB0_7;
$L__BB0_4:
	mul.f64 	%fd18, %fd3, 0d3FE45F306DC9C883;
	cvt.rni.s32.f64 	%r39, %fd18;
	cvt.rn.f64.s32 	%fd19, %r39;
	fma.rn.f64 	%fd20, %fd19, 0dBFF921FB54442D18, %fd3;
	fma.rn.f64 	%fd21, %fd19, 0dBC91A62633145C00, %fd20;
	fma.rn.f64 	%fd84, %fd19, 0dB97B839A252049C0, %fd21;
	setp.ltu.f64 	%p5, %fd4, 0d41E0000000000000;
	@%p5 bra 	$L__BB0_6;
	{ // callseq 0, 0
	.param .b64 param0;
	st.param.f64 	[param0], %fd3;
	.param .align 16 .b8 retval0[16];
	call.uni (retval0), 
	__internal_trig_reduction_slowpathd, 
	(
	param0
	);
	ld.param.f64 	%fd84, [retval0];
	ld.param.b32 	%r39, [retval0+8];
	} // callseq 0
$L__BB0_6:
	add.s32 	%r40, %r39, 1;
$L__BB0_7:
	setp.neu.f64 	%p6, %fd4, 0d7FF0000000000000;
	shl.b32 	%r28, %r40, 6;
	cvt.u64.u32 	%rd3, %r28;
	and.b64  	%rd4, %rd3, 64;
	add.s64 	%rd6, %rd5, %rd4;
	mul.rn.f64 	%fd24, %fd84, %fd84;
	and.b32  	%r29, %r40, 1;
	setp.eq.b32 	%p7, %r29, 1;
	selp.f64 	%fd25, 0dBDA8FF8320FD8164, 0d3DE5DB65F9785EBA, %p7;
	ld.global.nc.v2.f64 	{%fd26, %fd27}, [%rd6];
	fma.rn.f64 	%fd28, %fd25, %fd24, %fd26;
	fma.rn.f64 	%fd29, %fd28, %fd24, %fd27;
	ld.global.nc.v2.f64 	{%fd30, %fd31}, [%rd6+16];
	fma.rn.f64 	%fd32, %fd29, %fd24, %fd30;
	fma.rn.f64 	%fd33, %fd32, %fd24, %fd31;
	ld.global.nc.v2.f64 	{%fd34, %fd35}, [%rd6+32];
	fma.rn.f64 	%fd36, %fd33, %fd24, %fd34;
	fma.rn.f64 	%fd37, %fd36, %fd24, %fd35;
	fma.rn.f64 	%fd38, %fd37, %fd84, %fd84;
	fma.rn.f64 	%fd39, %fd37, %fd24, 0d3FF0000000000000;
	selp.f64 	%fd40, %fd39, %fd38, %p7;
	and.b32  	%r30, %r40, 2;
	setp.eq.s32 	%p8, %r30, 0;
	mov.f64 	%fd41, 0d0000000000000000;
	sub.f64 	%fd42, %fd41, %fd40;
	selp.f64 	%fd10, %fd40, %fd42, %p8;
	@%p6 bra 	$L__BB0_9;
	mov.f64 	%fd48, 0d0000000000000000;
	mul.rn.f64 	%fd85, %fd3, %fd48;
	mov.b32 	%r41, 0;
	bra.uni 	$L__BB0_11;
$L__BB0_9:
	mul.f64 	%fd43, %fd3, 0d3FE45F306DC9C883;
	cvt.rni.s32.f64 	%r41, %fd43;
	cvt.rn.f64.s32 	%fd44, %r41;
	fma.rn.f64 	%fd45, %fd44, 0dBFF921FB54442D18, %fd3;
	fma.rn.f64 	%fd46, %fd44, 0dBC91A62633145C00, %fd45;
	fma.rn.f64 	%fd85, %fd44, 0dB97B839A252049C0, %fd46;
	setp.ltu.f64 	%p9, %fd4, 0d41E0000000000000;
	@%p9 bra 	$L__BB0_11;
	{ // callseq 1, 0
	.param .b64 param0;
	st.param.f64 	[param0], %fd3;
	.param .align 16 .b8 retval0[16];
	call.uni (retval0), 
	__internal_trig_reduction_slowpathd, 
	(
	param0
	);
	ld.param.f64 	%fd85, [retval0];
	ld.param.b32 	%r41, [retval0+8];
	} // callseq 1
$L__BB0_11:
	mul.wide.s32 	%rd7, %r38, 16;
	add.s64 	%rd8, %rd1, %rd7;
	mul.wide.s32 	%rd9, %r36, 16;
	add.s64 	%rd10, %rd1, %rd9;
	shl.b32 	%r33, %r41, 6;
	cvt.u64.u32 	%rd11, %r33;
	and.b64  	%rd12, %rd11, 64;
	add.s64 	%rd14, %rd5, %rd12;
	mul.rn.f64 	%fd49, %fd85, %fd85;
	and.b32  	%r34, %r41, 1;
	setp.eq.b32 	%p10, %r34, 1;
	selp.f64 	%fd50, 0dBDA8FF8320FD8164, 0d3DE5DB65F9785EBA, %p10;
	ld.global.nc.v2.f64 	{%fd51, %fd52}, [%rd14];
	fma.rn.f64 	%fd53, %fd50, %fd49, %fd51;
	fma.rn.f64 	%fd54, %fd53, %fd49, %fd52;
	ld.global.nc.v2.f64 	{%fd55, %fd56}, [%rd14+16];
	fma.rn.f64 	%fd57, %fd54, %fd49, %fd55;
	fma.rn.f64 	%fd58, %fd57, %fd49, %fd56;
	ld.global.nc.v2.f64 	{%fd59, %fd60}, [%rd14+32];
	fma.rn.f64 	%fd61, %fd58, %fd49, %fd59;
	fma.rn.f64 	%fd62, %fd61, %fd49, %fd60;
	fma.rn.f64 	%fd63, %fd62, %fd85, %fd85;
	fma.rn.f64 	%fd64, %fd62, %fd49, 0d3FF0000000000000;
	selp.f64 	%fd65, %fd64, %fd63, %p10;
	and.b32  	%r35, %r41, 2;
	setp.eq.s32 	%p11, %r35, 0;
	mov.f64 	%fd66, 0d0000000000000000;
	sub.f64 	%fd67, %fd66, %fd65;
	selp.f64 	%fd68, %fd65, %fd67, %p11;
	ld.global.v2.f64 	{%fd69, %fd70}, [%rd8];
	mul.f64 	%fd71, %fd10, %fd69;
	mul.f64 	%fd72, %fd70, %fd68;
	sub.f64 	%fd73, %fd71, %fd72;
	mul.f64 	%fd74, %fd69, %fd68;
	fma.rn.f64 	%fd75, %fd10, %fd70, %fd74;
	ld.global.v2.f64 	{%fd76, %fd77}, [%rd10];
	add.f64 	%fd78, %fd76, %fd73;
	add.f64 	%fd79, %fd77, %fd75;
	st.global.v2.f64 	[%rd10], {%fd78, %fd79};
	sub.f64 	%fd80, %fd76, %fd73;
	sub.f64 	%fd81, %fd77, %fd75;
	st.global.v2.f64 	[%rd8], {%fd80, %fd81};
	add.f64 	%fd82, %fd82, 0d3FF0000000000000;
	add.s32 	%r38, %r38, 1;
	add.s32 	%r37, %r37, 1;
	setp.ne.s32 	%p12, %r37, 0;
	add.s32 	%r36, %r36, 1;
	@%p12 bra 	$L__BB0_2;
$L__BB0_12:
	ret;

}
	// .globl	_Z11bit_reverseP7double2ii
.visible .entry _Z11bit_reverseP7double2ii(
	.param .u64 .ptr .align 1 _Z11bit_reverseP7double2ii_param_0,
	.param .u32 _Z11bit_reverseP7double2ii_param_1,
	.param .u32 _Z11bit_reverseP7double2ii_param_2
)
{
	.reg .pred 	%p<8>;
	.reg .b32 	%r<55>;
	.reg .b64 	%rd<7>;
	.reg .b64 	%fd<5>;

	ld.param.u64 	%rd1, [_Z11bit_reverseP7double2ii_param_0];
	ld.param.u32 	%r22, [_Z11bit_reverseP7double2ii_param_1];
	ld.param.u32 	%r21, [_Z11bit_reverseP7double2ii_param_2];
	mov.u32 	%r23, %ctaid.x;
	mov.u32 	%r24, %ntid.x;
	mov.u32 	%r25, %tid.x;
	mad.lo.s32 	%r1, %r23, %r24, %r25;
	setp.ge.s32 	%p1, %r1, %r22;
	@%p1 bra 	$L__BB1_10;
	setp.lt.s32 	%p2, %r21, 1;
	mov.b32 	%r54, 0;
	@%p2 bra 	$L__BB1_8;
	and.b32  	%r2, %r21, 3;
	setp.lt.u32 	%p3, %r21, 4;
	mov.b32 	%r54, 0;
	mov.u32 	%r49, %r1;
	@%p3 bra 	$L__BB1_5;
	and.b32  	%r30, %r21, 2147483644;
	neg.s32 	%r45, %r30;
	mov.b32 	%r54, 0;
	mov.u32 	%r49, %r1;
$L__BB1_4:
	shl.b32 	%r31, %r49, 2;
	and.b32  	%r32, %r31, 4;
	shr.u32 	%r33, %r49, 2;
	shl.b32 	%r34, %r54, 3;
	or.b32  	%r35, %r34, %r32;
	and.b32  	%r36, %r49, 2;
	or.b32  	%r37, %r36, %r35;
	and.b32  	%r38, %r33, 1;
	or.b32  	%r39, %r38, %r37;
	shr.u32 	%r40, %r49, 3;
	shl.b32 	%r41, %r39, 1;
	and.b32  	%r42, %r40, 1;
	or.b32  	%r54, %r42, %r41;
	shr.u32 	%r49, %r49, 4;
	add.s32 	%r45, %r45, 4;
	setp.ne.s32 	%p4, %r45, 0;
	@%p4 bra 	$L__BB1_4;
$L__BB1_5:
	setp.eq.s32 	%p5, %r2, 0;
	@%p5 bra 	$L__BB1_8;
	neg.s32 	%r51, %r2;
$L__BB1_7:
	.pragma "nounroll";
	shl.b32 	%r43, %r54, 1;
	and.b32  	%r44, %r49, 1;
	or.b32  	%r54, %r44, %r43;
	shr.u32 	%r49, %r49, 1;
	add.s32 	%r51, %r51, 1;
	setp.ne.s32 	%p6, %r51, 0;
	@%p6 bra 	$L__BB1_7;
$L__BB1_8:
	setp.le.u32 	%p7, %r54, %r1;
	@%p7 bra 	$L__BB1_10;
	cvta.to.global.u64 	%rd2, %rd1;
	mul.wide.s32 	%rd3, %r1, 16;
	add.s64 	%rd4, %rd2, %rd3;
	ld.global.v2.f64 	{%fd1, %fd2}, [%rd4];
	mul.wide.u32 	%rd5, %r54, 16;
	add.s64 	%rd6, %rd2, %rd5;
	ld.global.v2.f64 	{%fd3, %fd4}, [%rd6];
	st.global.v2.f64 	[%rd4], {%fd3, %fd4};
	st.global.v2.f64 	[%rd6], {%fd1, %fd2};
$L__BB1_10:
	ret;

}
.func  (.param .align 16 .b8 func_retval0[16]) __internal_trig_reduction_slowpathd(
	.param .b64 __internal_trig_reduction_slowpathd_param_0
)
{
	.local .align 8 .b8 	__local_depot2[40];
	.reg .b64 	%SP;
	.reg .b64 	%SPL;
	.reg .pred 	%p<10>;
	.reg .b32 	%r<47>;
	.reg .b64 	%rd<74>;
	.reg .b64 	%fd<5>;

	mov.u64 	%SPL, __local_depot2;
	ld.param.f64 	%fd4, [__internal_trig_reduction_slowpathd_param_0];
	add.u64 	%rd1, %SPL, 0;
	{
	.reg .b32 %temp; 
	mov.b64 	{%temp, %r1}, %fd4;
	}
	shr.u32 	%r2, %r1, 20;
	and.b32  	%r3, %r2, 2047;
	setp.eq.s32 	%p1, %r3, 2047;
	mov.b32 	%r46, 0;
	@%p1 bra 	$L__BB2_9;
	add.s32 	%r20, %r3, -1024;
	mov.b64 	%rd20, %fd4;
	shl.b64 	%rd2, %rd20, 11;
	shr.u32 	%r4, %r20, 6;
	sub.s32 	%r45, 15, %r4;
	sub.s32 	%r21, 19, %r4;
	setp.lt.u32 	%p2, %r20, 128;
	selp.b32 	%r6, 18, %r21, %p2;
	setp.ge.s32 	%p3, %r45, %r6;
	mov.b64 	%rd70, 0;
	@%p3 bra 	$L__BB2_4;
	add.s32 	%r23, %r6, %r4;
	neg.s32 	%r43, %r23;
	or.b64  	%rd3, %rd2, -9223372036854775808;
	mov.b64 	%rd70, 0;
	mov.b32 	%r42, 0;
	mov.u64 	%rd25, __cudart_i2opi_d;
	mov.u32 	%r44, %r45;
$L__BB2_3:
	.pragma "nounroll";
	mul.wide.s32 	%rd22, %r42, 8;
	add.s64 	%rd23, %rd1, %rd22;
	mul.wide.s32 	%rd24, %r44, 8;
	add.s64 	%rd26, %rd25, %rd24;
	ld.global.nc.u64 	%rd27, [%rd26];
	{
	.reg .u32 %r0, %r1, %r2, %r3, %alo, %ahi, %blo, %bhi, %clo, %chi;
	mov.b64 	{%alo,%ahi}, %rd27;
	mov.b64 	{%blo,%bhi}, %rd3;
	mov.b64 	{%clo,%chi}, %rd70;
	mad.lo.cc.u32 	%r0, %alo, %blo, %clo;
	madc.hi.cc.u32 	%r1, %alo, %blo, %chi;
	madc.hi.u32 	%r2, %alo, %bhi, 0;
	mad.lo.cc.u32 	%r1, %alo, %bhi, %r1;
	madc.hi.cc.u32 	%r2, %ahi, %blo, %r2;
	madc.hi.u32 	%r3, %ahi, %bhi, 0;
	mad.lo.cc.u32 	%r1, %ahi, %blo, %r1;
	madc.lo.cc.u32 	%r2, %ahi, %bhi, %r2;
	addc.u32 	%r3, %r3, 0;
	mov.b64 	%rd28, {%r0,%r1};
	mov.b64 	%rd70, {%r2,%r3};
	}
	st.local.u64 	[%rd23], %rd28;
	add.s32 	%r44, %r44, 1;
	add.s32 	%r43, %r43, 1;
	add.s32 	%r42, %r42, 1;
	setp.ne.s32 	%p4, %r43, -15;
	mov.u32 	%r45, %r6;
	@%p4 bra 	$L__BB2_3;
$L__BB2_4:
	cvt.s64.s32 	%rd29, %r45;
	cvt.u64.u32 	%rd30, %r4;
	add.s64 	%rd31, %rd30, %rd29;
	shl.b64 	%rd32, %rd31, 3;
	add.s64 	%rd33, %rd1, %rd32;
	st.local.u64 	[%rd33+-120], %rd70;
	and.b32  	%r15, %r2, 63;
	ld.local.u64 	%rd72, [%rd1+16];
	ld.local.u64 	%rd71, [%rd1+24];
	setp.eq.s32 	%p5, %r15, 0;
	@%p5 bra 	$L__BB2_6;
	shl.b64 	%rd34, %rd71, %r15;
	shr.u64 	%rd35, %rd72, 1;
	xor.b32  	%r24, %r15, 63;
	shr.u64 	%rd36, %rd35, %r24;
	or.b64  	%rd71, %rd34, %rd36;
	ld.local.u64 	%rd37, [%rd1+8];
	shl.b64 	%rd38, %rd72, %r15;
	shr.u64 	%rd39, %rd37, 1;
	shr.u64 	%rd40, %rd39, %r24;
	or.b64  	%rd72, %rd38, %rd40;
$L__BB2_6:
	and.b32  	%r25, %r1, -2147483648;
	shr.u64 	%rd41, %rd71, 62;
	cvt.u32.u64 	%r26, %rd41;
	mov.b64 	{%r27, %r28}, %rd71;
	mov.b64 	{%r29, %r30}, %rd72;
	shf.l.wrap.b32 	%r31, %r30, %r27, 2;
	shf.l.wrap.b32 	%r32, %r27, %r28, 2;
	mov.b64 	%rd42, {%r31, %r32};
	shl.b64 	%rd43, %rd72, 2;
	shr.u64 	%rd44, %rd42, 63;
	cvt.u32.u64 	%r33, %rd44;
	add.s32 	%r34, %r33, %r26;
	setp.eq.s32 	%p6, %r25, 0;
	neg.s32 	%r35, %r34;
	selp.b32 	%r46, %r34, %r35, %p6;
	setp.gt.s64 	%p7, %rd42, -1;
	mov.b64 	%rd45, 0;
	{
	.reg .u32 %r0, %r1, %r2, %r3, %a0, %a1, %a2, %a3, %b0, %b1, %b2, %b3;
	mov.b64 	{%a0,%a1}, %rd45;
	mov.b64 	{%a2,%a3}, %rd45;
	mov.b64 	{%b0,%b1}, %rd43;
	mov.b64 	{%b2,%b3}, %rd42;
	sub.cc.u32 	%r0, %a0, %b0;
	subc.cc.u32 	%r1, %a1, %b1;
	subc.cc.u32 	%r2, %a2, %b2;
	subc.u32 	%r3, %a3, %b3;
	mov.b64 	%rd46, {%r0,%r1};
	mov.b64 	%rd47, {%r2,%r3};
	}
	xor.b32  	%r36, %r25, -2147483648;
	selp.b64 	%rd73, %rd42, %rd47, %p7;
	selp.b64 	%rd14, %rd43, %rd46, %p7;
	selp.b32 	%r17, %r25, %r36, %p7;
	clz.b64 	%r37, %rd73;
	cvt.u64.u32 	%rd15, %r37;
	setp.eq.s32 	%p8, %r37, 0;
	@%p8 bra 	$L__BB2_8;
	cvt.u32.u64 	%r38, %rd15;
	and.b32  	%r39, %r38, 63;
	shl.b64 	%rd48, %rd73, %r39;
	shr.u64 	%rd49, %rd14, 1;
	not.b32 	%r40, %r38;
	and.b32  	%r41, %r40, 63;
	shr.u64 	%rd50, %rd49, %r41;
	or.b64  	%rd73, %rd48, %rd50;
$L__BB2_8:
	mov.b64 	%rd51, -3958705157555305931;
	{
	.reg .u32 %r0, %r1, %r2, %r3, %alo, %ahi, %blo, %bhi;
	mov.b64 	{%alo,%ahi}, %rd73;
	mov.b64 	{%blo,%bhi}, %rd51;
	mul.lo.u32 	%r0, %alo, %blo;
	mul.hi.u32 	%r1, %alo, %blo;
	mad.lo.cc.u32 	%r1, %alo, %bhi, %r1;
	madc.hi.u32 	%r2, %alo, %bhi, 0;
	mad.lo.cc.u32 	%r1, %ahi, %blo, %r1;
	madc.hi.cc.u32 	%r2, %ahi, %blo, %r2;
	madc.hi.u32 	%r3, %ahi, %bhi, 0;
	mad.lo.cc.u32 	%r2, %ahi, %bhi, %r2;
	addc.u32 	%r3, %r3, 0;
	mov.b64 	%rd52, {%r0,%r1};
	mov.b64 	%rd53, {%r2,%r3};
	}
	setp.gt.s64 	%p9, %rd53, 0;
	{
	.reg .u32 %r0, %r1, %r2, %r3, %a0, %a1, %a2, %a3, %b0, %b1, %b2, %b3;
	mov.b64 	{%a0,%a1}, %rd52;
	mov.b64 	{%a2,%a3}, %rd53;
	mov.b64 	{%b0,%b1}, %rd52;
	mov.b64 	{%b2,%b3}, %rd53;
	add.cc.u32 	%r0, %a0, %b0;
	addc.cc.u32 	%r1, %a1, %b1;
	addc.cc.u32 	%r2, %a2, %b2;
	addc.u32 	%r3, %a3, %b3;
	mov.b64 	%rd54, {%r0,%r1};
	mov.b64 	%rd55, {%r2,%r3};
	}
	selp.b64 	%rd56, %rd55, %rd53, %p9;
	selp.s64 	%rd57, -1, 0, %p9;
	sub.s64 	%rd58, %rd57, %rd15;
	cvt.u64.u32 	%rd59, %r17;
	shl.b64 	%rd60, %rd59, 32;
	add.s64 	%rd61, %rd56, 1;
	shr.u64 	%rd62, %rd61, 10;
	add.s64 	%rd63, %rd62, 1;
	shr.u64 	%rd64, %rd63, 1;
	shl.b64 	%rd65, %rd58, 52;
	add.s64 	%rd66, %rd65, %rd64;
	add.s64 	%rd67, %rd66, 4602678819172646912;
	or.b64  	%rd68, %rd67, %rd60;
	mov.b64 	%fd4, %rd68;
$L__BB2_9:
	st.param.f64 	[func_retval0], %fd4;
	st.param.b32 	[func_retval0+8], %r46;
	ret;

}


// ===== COMPILED SASS (sm_100) =====

	.target	sm_100

	.elftype	@"ET_EXEC"


//--------------------- .note.nv.tkinfo           --------------------------
	.section	.note.nv.tkinfo,"",@"SHT_NOTE"
	.sectionflags	@"SHF_NOTE_NV_TKINFO"
	.tkinfo
        /*0018*/ 	.word	0x00000002
        /*0030*/ 	.string	""
        /*0030*/ 	.string	"ptxas"
        /*0030*/ 	.string	"Cuda compilation tools, release 13.0, V13.0.88"
        /*0030*/ 	.string	"Build cuda_13.0.r13.0/compiler.36424714_0"
        /*0030*/ 	.string	"-arch sm_100 -m 64 "



//--------------------- .note.nv.cuinfo           --------------------------
	.section	.note.nv.cuinfo,"",@"SHT_NOTE"
	.sectionflags	@"SHF_NOTE_NV_CUINFO"
        /*0018*/ 	.short	0x0002
        /*001a*/ 	.short	0x0064
        /*001c*/ 	.short	0x0082
	.zero		2


//--------------------- .nv.info                  --------------------------
	.section	.nv.info,"",@"SHT_CUDA_INFO"
	.align	4


	//----- nvinfo : EIATTR_REGCOUNT
	.align		4
        /*0000*/ 	.byte	0x04, 0x2f
        /*0002*/ 	.short	(.L_3 - .L_2)
	.align		4
.L_2:
        /*0004*/ 	.word	index@(_Z10fft_kernelP7double2ii)
        /*0008*/ 	.word	0x00000020


	//----- nvinfo : EIATTR_FRAME_SIZE
	.align		4
.L_3:
        /*000c*/ 	.byte	0x04, 0x11
        /*000e*/ 	.short	(.L_5 - .L_4)
	.align		4
.L_4:
        /*0010*/ 	.word	index@($_Z10fft_kernelP7double2ii$__internal_trig_reduction_slowpathd)
        /*0014*/ 	.word	0x00000028


	//----- nvinfo : EIATTR_FRAME_SIZE
	.align		4
.L_5:
        /*0018*/ 	.byte	0x04, 0x11
        /*001a*/ 	.short	(.L_7 - .L_6)
	.align		4
.L_6:
        /*001c*/ 	.word	index@($__internal_0_$__cuda_sm20_div_rn_f64_full)
        /*0020*/ 	.word	0x00000028


	//----- nvinfo : EIATTR_FRAME_SIZE
	.align		4
.L_7:
        /*0024*/ 	.byte	0x04, 0x11
        /*0026*/ 	.short	(.L_9 - .L_8)
	.align		4
.L_8:
        /*0028*/ 	.word	index@(_Z10fft_kernelP7double2ii)
        /*002c*/ 	.word	0x00000028


	//----- nvinfo : EIATTR_REGCOUNT
	.align		4
.L_9:
        /*0030*/ 	.byte	0x04, 0x2f
        /*0032*/ 	.short	(.L_11 - .L_10)
	.align		4
.L_10:
        /*0034*/ 	.word	index@(_Z11bit_reverseP7double2ii)
        /*0038*/ 	.word	0x00000012


	//----- nvinfo : EIATTR_FRAME_SIZE
	.align		4
.L_11:
        /*003c*/ 	.byte	0x04, 0x11
        /*003e*/ 	.short	(.L_13 - .L_12)
	.align		4
.L_12:
        /*0040*/ 	.word	index@(_Z11bit_reverseP7double2ii)
        /*0044*/ 	.word	0x00000000


	//----- nvinfo : EIATTR_MIN_STACK_SIZE
	.align		4
.L_13:
        /*0048*/ 	.byte	0x04, 0x12
        /*004a*/ 	.short	(.L_15 - .L_14)
	.align		4
.L_14:
        /*004c*/ 	.word	index@(_Z11bit_reverseP7double2ii)
        /*0050*/ 	.word	0x00000000


	//----- nvinfo : EIATTR_MIN_STACK_SIZE
	.align		4
.L_15:
        /*0054*/ 	.byte	0x04, 0x12
        /*0056*/ 	.short	(.L_17 - .L_16)
	.align		4
.L_16:
        /*0058*/ 	.word	index@(_Z10fft_kernelP7double2ii)
        /*005c*/ 	.word	0x00000028
.L_17:


//--------------------- .nv.compat                --------------------------
	.section	.nv.compat,"",@"SHT_CUDA_COMPAT_INFO"
	.align	4
        /*0000*/ 	.byte	0x02, 0x09, 0x00, 0x00, 0x02, 0x02, 0x01, 0x00, 0x02, 0x05, 0x05, 0x00, 0x03, 0x07, 0x01, 0x01
        /*0010*/ 	.byte	0x02, 0x03, 0x00, 0x00, 0x02, 0x06, 0x01, 0x00, 0x04, 0x0b, 0x08, 0x00, 0x01, 0x00, 0x00, 0x00
        /*0020*/ 	.byte	0x00, 0x00, 0x00, 0x00


//--------------------- .nv.info._Z11bit_reverseP7double2ii --------------------------
	.section	.nv.info._Z11bit_reverseP7double2ii,"",@"SHT_CUDA_INFO"
	.sectionflags	@""
	.align	4


	//----- nvinfo : EIATTR_CUDA_API_VERSION
	.align		4
        /*0000*/ 	.byte	0x04, 0x37
        /*0002*/ 	.short	(.L_19 - .L_18)
.L_18:
        /*0004*/ 	.word	0x00000082


	//----- nvinfo : EIATTR_KPARAM_INFO
	.align		4
.L_19:
        /*0008*/ 	.byte	0x04, 0x17
        /*000a*/ 	.short	(.L_21 - .L_20)
.L_20:
        /*000c*/ 	.word	0x00000000
        /*0010*/ 	.short	0x0002
        /*0012*/ 	.short	0x000c
        /*0014*/ 	.byte	0x00, 0xf0, 0x11, 0x00


	//----- nvinfo : EIATTR_KPARAM_INFO
	.align		4
.L_21:
        /*0018*/ 	.byte	0x04, 0x17
        /*001a*/ 	.short	(.L_23 - .L_22)
.L_22:
        /*001c*/ 	.word	0x00000000
        /*0020*/ 	.short	0x0001
        /*0022*/ 	.short	0x0008
        /*0024*/ 	.byte	0x00, 0xf0, 0x11, 0x00


	//----- nvinfo : EIATTR_KPARAM_INFO
	.align		4
.L_23:
        /*0028*/ 	.byte	0x04, 0x17
        /*002a*/ 	.short	(.L_25 - .L_24)
.L_24:
        /*002c*/ 	.word	0x00000000
        /*0030*/ 	.short	0x0000
        /*0032*/ 	.short	0x0000
        /*0034*/ 	.byte	0x00, 0xf5, 0x21, 0x00


	//----- nvinfo : EIATTR_SPARSE_MMA_MASK
	.align		4
.L_25:
        /*0038*/ 	.byte	0x03, 0x50
        /*003a*/ 	.short	0x0000


	//----- nvinfo : EIATTR_MAXREG_COUNT
	.align		4
        /*003c*/ 	.byte	0x03, 0x1b
        /*003e*/ 	.short	0x00ff


	//----- nvinfo : EIATTR_MERCURY_ISA_VERSION
	.align		4
        /*0040*/ 	.byte	0x03, 0x5f
        /*0042*/ 	.short	0x0101


	//----- nvinfo : EIATTR_VRC_CTA_INIT_COUNT
	.align		4
        /*0044*/ 	.byte	0x02, 0x4a
	.zero		1
	.zero		1


	//----- nvinfo : EIATTR_EXIT_INSTR_OFFSETS
	.align		4
        /*0048*/ 	.byte	0x04, 0x1c
        /*004a*/ 	.short	(.L_27 - .L_26)


	//   ....[0]....
.L_26:
        /*004c*/ 	.word	0x00000070


	//   ....[1]....
        /*0050*/ 	.word	0x00000800


	//   ....[2]....
        /*0054*/ 	.word	0x00000890


	//----- nvinfo : EIATTR_CBANK_PARAM_SIZE
	.align		4
.L_27:
        /*0058*/ 	.byte	0x03, 0x19
        /*005a*/ 	.short	0x0010


	//----- nvinfo : EIATTR_PARAM_CBANK
	.align		4
        /*005c*/ 	.byte	0x04, 0x0a
        /*005e*/ 	.short	(.L_29 - .L_28)
	.align		4
.L_28:
        /*0060*/ 	.word	index@(.nv.constant0._Z11bit_reverseP7double2ii)
        /*0064*/ 	.short	0x0380
        /*0066*/ 	.short	0x0010


	//----- nvinfo : EIATTR_SW_WAR
	.align		4
.L_29:
        /*0068*/ 	.byte	0x04, 0x36
        /*006a*/ 	.short	(.L_31 - .L_30)
.L_30:
        /*006c*/ 	.word	0x00000008
.L_31:


//--------------------- .nv.info._Z10fft_kernelP7double2ii --------------------------
	.section	.nv.info._Z10fft_kernelP7double2ii,"",@"SHT_CUDA_INFO"
	.sectionflags	@""
	.align	4


	//----- nvinfo : EIATTR_CUDA_API_VERSION
	.align		4
        /*0000*/ 	.byte	0x04, 0x37
        /*0002*/ 	.short	(.L_33 - .L_32)
.L_32:
        /*0004*/ 	.word	0x00000082


	//----- nvinfo : EIATTR_KPARAM_INFO
	.align		4
.L_33:
        /*0008*/ 	.byte	0x04, 0x17
        /*000a*/ 	.short	(.L_35 - .L_34)
.L_34:
        /*000c*/ 	.word	0x00000000
        /*0010*/ 	.short	0x0002
        /*0012*/ 	.short	0x000c
        /*0014*/ 	.byte	0x00, 0xf0, 0x11, 0x00


	//----- nvinfo : EIATTR_KPARAM_INFO
	.align		4
.L_35:
        /*0018*/ 	.byte	0x04, 0x17
        /*001a*/ 	.short	(.L_37 - .L_36)
.L_36:
        /*001c*/ 	.word	0x00000000
        /*0020*/ 	.short	0x0001
        /*0022*/ 	.short	0x0008
        /*0024*/ 	.byte	0x00, 0xf0, 0x11, 0x00


	//----- nvinfo : EIATTR_KPARAM_INFO
	.align		4
.L_37:
        /*0028*/ 	.byte	0x04, 0x17
        /*002a*/ 	.short	(.L_39 - .L_38)
.L_38:
        /*002c*/ 	.word	0x00000000
        /*0030*/ 	.short	0x0000
        /*0032*/ 	.short	0x0000
        /*0034*/ 	.byte	0x00, 0xf5, 0x21, 0x00


	//----- nvinfo : EIATTR_SPARSE_MMA_MASK
	.align		4
.L_39:
        /*0038*/ 	.byte	0x03, 0x50
        /*003a*/ 	.short	0x0000


	//----- nvinfo : EIATTR_MAXREG_COUNT
	.align		4
        /*003c*/ 	.byte	0x03, 0x1b
        /*003e*/ 	.short	0x00ff


	//----- nvinfo : EIATTR_MERCURY_ISA_VERSION
	.align		4
        /*0040*/ 	.byte	0x03, 0x5f
        /*0042*/ 	.short	0x0101


	//----- nvinfo : EIATTR_VRC_CTA_INIT_COUNT
	.align		4
        /*0044*/ 	.byte	0x02, 0x4a
	.zero		1
	.zero		1


	//----- nvinfo : EIATTR_EXIT_INSTR_OFFSETS
	.align		4
        /*0048*/ 	.byte	0x04, 0x1c
        /*004a*/ 	.short	(.L_41 - .L_40)


	//   ....[0]....
.L_40:
        /*004c*/ 	.word	0x000000c0


	//   ....[1]....
        /*0050*/ 	.word	0x00000a50


	//----- nvinfo : EIATTR_CRS_STACK_SIZE
	.align		4
.L_41:
        /*0054*/ 	.byte	0x04, 0x1e
        /*0056*/ 	.short	(.L_43 - .L_42)
.L_42:
        /*0058*/ 	.word	0x00000000


	//----- nvinfo : EIATTR_CBANK_PARAM_SIZE
	.align		4
.L_43:
        /*005c*/ 	.byte	0x03, 0x19
        /*005e*/ 	.short	0x0010


	//----- nvinfo : EIATTR_PARAM_CBANK
	.align		4
        /*0060*/ 	.byte	0x04, 0x0a
        /*0062*/ 	.short	(.L_45 - .L_44)
	.align		4
.L_44:
        /*0064*/ 	.word	index@(.nv.constant0._Z10fft_kernelP7double2ii)
        /*0068*/ 	.short	0x0380
        /*006a*/ 	.short	0x0010


	//----- nvinfo : EIATTR_SW_WAR
	.align		4
.L_45:
        /*006c*/ 	.byte	0x04, 0x36
        /*006e*/ 	.short	(.L_47 - .L_46)
.L_46:
        /*0070*/ 	.word	0x00000008
.L_47:


//--------------------- .nv.callgraph             --------------------------
	.section	.nv.callgraph,"",@"SHT_CUDA_CALLGRAPH"
	.align	4
	.sectionentsize	8
	.align		4
        /*0000*/ 	.word	0x00000000
	.align		4
        /*0004*/ 	.word	0xffffffff
	.align		4
        /*0008*/ 	.word	0x00000000
	.align		4
        /*000c*/ 	.word	0xfffffffe
	.align		4
        /*0010*/ 	.word	0x00000000
	.align		4
        /*0014*/ 	.word	0xfffffffd
	.align		4
        /*0018*/ 	.word	0x00000000
	.align		4
        /*001c*/ 	.word	0xfffffffc


//--------------------- .nv.constant4             --------------------------
	.section	.nv.constant4,"a",@progbits
	.align	8
	.align		8
.nv.constant4:
        /*0000*/ 	.dword	__cudart_i2opi_d
	.align		8
        /*0008*/ 	.dword	__cudart_sin_cos_coeffs


//--------------------- .text._Z11bit_reverseP7double2ii --------------------------
	.section	.text._Z11bit_reverseP7double2ii,"ax",@progbits
	.align	128
        .global         _Z11bit_reverseP7double2ii
        .type           _Z11bit_reverseP7double2ii,@function
        .size           _Z11bit_reverseP7double2ii,(.L_x_25 - _Z11bit_reverseP7double2ii)
        .other          _Z11bit_reverseP7double2ii,@"STO_CUDA_ENTRY STV_DEFAULT"
_Z11bit_reverseP7double2ii:
.text._Z11bit_reverseP7double2ii:
[----:B------:R-:W-:Y:S01]  /*0000*/  LDC R1, c[0x0][0x37c] ;  /* 0x0000df00ff017b82 */ /* 0x000fe20000000800 */
[----:B------:R-:W0:Y:S07]  /*0010*/  S2R R3, SR_TID.X ;  /* 0x0000000000037919 */ /* 0x000e2e0000002100 */
[----:B------:R-:W0:Y:S01]  /*0020*/  S2UR UR4, SR_CTAID.X ;  /* 0x00000000000479c3 */ /* 0x000e220000002500 */
[----:B------:R-:W1:Y:S07]  /*0030*/  LDCU UR5, c[0x0][0x388] ;  /* 0x00007100ff0577ac */ /* 0x000e6e0008000800 */
[----:B------:R-:W0:Y:S02]  /*0040*/  LDC R0, c[0x0][0x360] ;  /* 0x0000d800ff007b82 */ /* 0x000e240000000800 */
[----:B0-----:R-:W-:-:S05]  /*0050*/  IMAD R0, R0, UR4, R3 ;  /* 0x0000000400007c24 */ /* 0x001fca000f8e0203 */
[----:B-1----:R-:W-:-:S13]  /*0060*/  ISETP.GE.AND P0, PT, R0, UR5, PT ;  /* 0x0000000500007c0c */ /* 0x002fda000bf06270 */
[----:B------:R-:W-:Y:S05]  /*0070*/  @P0 EXIT ;  /* 0x000000000000094d */ /* 0x000fea0003800000 */
[----:B------:R-:W0:Y:S01]  /*0080*/  LDCU UR5, c[0x0][0x38c] ;  /* 0x00007180ff0577ac */ /* 0x000e220008000800 */
[----:B------:R-:W-:Y:S01]  /*0090*/  IMAD.MOV.U32 R9, RZ, RZ, RZ ;  /* 0x000000ffff097224 */ /* 0x000fe200078e00ff */
[----:B0-----:R-:W-:-:S09]  /*00a0*/  UISETP.GE.AND UP0, UPT, UR5, 0x1, UPT ;  /* 0x000000010500788c */ /* 0x001fd2000bf06270 */
[----:B------:R-:W-:Y:S05]  /*00b0*/  BRA.U !UP0, `(.L_x_0) ;  /* 0x0000000508cc7547 */ /* 0x000fea000b800000 */
[----:B------:R-:W-:Y:S01]  /*00c0*/  UISETP.GE.U32.AND UP0, UPT, UR5, 0x4, UPT ;  /* 0x000000040500788c */ /* 0x000fe2000bf06070 */
[----:B------:R-:W-:Y:S01]  /*00d0*/  IMAD.MOV.U32 R9, RZ, RZ, RZ ;  /* 0x000000ffff097224 */ /* 0x000fe200078e00ff */
[----:B------:R-:W-:Y:S01]  /*00e0*/  ULOP3.LUT UR4, UR5, 0x3, URZ, 0xc0, !UPT ;  /* 0x0000000305047892 */ /* 0x000fe2000f8ec0ff */
[----:B------:R-:W-:-:S06]  /*00f0*/  IMAD.MOV.U32 R2, RZ, RZ, R0 ;  /* 0x000000ffff027224 */ /* 0x000fcc00078e0000 */
[----:B------:R-:W-:Y:S05]  /*0100*/  BRA.U !UP0, `(.L_x_1) ;  /* 0x0000000508947547 */ /* 0x000fea000b800000 */
[----:B------:R-:W-:Y:S01]  /*0110*/  ULOP3.LUT UR5, UR5, 0x7ffffffc, URZ, 0xc0, !UPT ;  /* 0x7ffffffc05057892 */ /* 0x000fe2000f8ec0ff */
[----:B------:R-:W-:Y:S02]  /*0120*/  IMAD.MOV.U32 R9, RZ, RZ, RZ ;  /* 0x000000ffff097224 */ /* 0x000fe400078e00ff */
[----:B------:R-:W-:Y:S01]  /*0130*/  IMAD.MOV.U32 R2, RZ, RZ, R0 ;  /* 0x000000ffff027224 */ /* 0x000fe200078e0000 */
[----:B------:R-:W-:-:S04]  /*0140*/  UIADD3 UR5, UPT, UPT, -UR5, URZ, URZ ;  /* 0x000000ff05057290 */ /* 0x000fc8000fffe1ff */
[----:B------:R-:W-:-:S09]  /*0150*/  UISETP.GE.AND UP0, UPT, UR5, URZ, UPT ;  /* 0x000000ff0500728c */ /* 0x000fd2000bf06270 */
[----:B------:R-:W-:Y:S05]  /*0160*/  BRA.U UP0, `(.L_x_2) ;  /* 0x0000000500447547 */ /* 0x000fea000b800000 */
[----:B------:R-:W-:Y:S02]  /*0170*/  UIADD3 UR6, UPT, UPT, -UR5, URZ, URZ ;  /* 0x000000ff05067290 */ /* 0x000fe4000fffe1ff */
[----:B------:R-:W-:Y:S02]  /*0180*/  UPLOP3.LUT UP0, UPT, UPT, UPT, UPT, 0x80, 0x8 ;  /* 0x000000000008789c */ /* 0x000fe40003f0f070 */
[----:B------:R-:W-:-:S09]  /*0190*/  UISETP.GT.AND UP1, UPT, UR6, 0xc, UPT ;  /* 0x0000000c0600788c */ /* 0x000fd2000bf24270 */
[----:B------:R-:W-:Y:S05]  /*01a0*/  BRA.U !UP1, `(.L_x_3) ;  /* 0x0000000109c07547 */ /* 0x000fea000b800000 */
[----:B------:R-:W-:-:S11]  /*01b0*/  UPLOP3.LUT UP0, UPT, UPT, UPT, UPT, 0x40, 0x4 ;  /* 0x000000000004789c */ /* 0x000fd60003f0e870 */
.L_x_4:
[C---:B------:R-:W-:Y:S01]  /*01c0*/  IMAD.SHL.U32 R3, R2.reuse, 0x4, RZ ;  /* 0x0000000402037824 */ /* 0x040fe200078e00ff */
[--C-:B------:R-:W-:Y:S01]  /*01d0*/  SHF.R.U32.HI R7, RZ, 0x4, R2.reuse ;  /* 0x00000004ff077819 */ /* 0x100fe20000011602 */
[----:B------:R-:W-:Y:S01]  /*01e0*/  UIADD3 UR5, UPT, UPT, UR5, 0x10, URZ ;  /* 0x0000001005057890 */ /* 0x000fe2000fffe0ff */
[----:B------:R-:W-:Y:S02]  /*01f0*/  LOP3.LUT R5, R2, 0x2, RZ, 0xc0, !PT ;  /* 0x0000000202057812 */ /* 0x000fe400078ec0ff */
[----:B------:R-:W-:Y:S01]  /*0200*/  LOP3.LUT R4, R3, 0x4, RZ, 0xc0, !PT ;  /* 0x0000000403047812 */ /* 0x000fe200078ec0ff */
[----:B------:R-:W-:Y:S01]  /*0210*/  IMAD.SHL.U32 R8, R7, 0x4, RZ ;  /* 0x0000000407087824 */ /* 0x000fe200078e00ff */
[--C-:B------:R-:W-:Y:S01]  /*0220*/  SHF.R.U32.HI R3, RZ, 0x2, R2.reuse ;  /* 0x00000002ff037819 */ /* 0x100fe20000011602 */
[----:B------:R-:W-:Y:S01]  /*0230*/  UISETP.GE.AND UP1, UPT, UR5, -0xc, UPT ;  /* 0xfffffff40500788c */ /* 0x000fe2000bf26270 */
[----:B------:R-:W-:Y:S01]  /*0240*/  SHF.R.U32.HI R6, RZ, 0x3, R2 ;  /* 0x00000003ff067819 */ /* 0x000fe20000011602 */
[----:B------:R-:W-:Y:S01]  /*0250*/  IMAD R4, R9, 0x8, R4 ;  /* 0x0000000809047824 */ /* 0x000fe200078e0204 */
[----:B------:R-:W-:-:S02]  /*0260*/  LOP3.LUT R3, R3, 0x1, RZ, 0xc0, !PT ;  /* 0x0000000103037812 */ /* 0x000fc400078ec0ff */
[----:B------:R-:W-:Y:S02]  /*0270*/  LOP3.LUT R6, R6, 0x1, RZ, 0xc0, !PT ;  /* 0x0000000106067812 */ /* 0x000fe400078ec0ff */
[----:B------:R-:W-:Y:S02]  /*0280*/  IADD3 R3, PT, PT, R3, R5, R4 ;  /* 0x0000000503037210 */ /* 0x000fe40007ffe004 */
[----:B------:R-:W-:Y:S02]  /*0290*/  LOP3.LUT R8, R8, 0x4, RZ, 0xc0, !PT ;  /* 0x0000000408087812 */ /* 0x000fe400078ec0ff */
[----:B------:R-:W-:Y:S01]  /*02a0*/  SHF.R.U32.HI R4, RZ, 0x6, R2 ;  /* 0x00000006ff047819 */ /* 0x000fe20000011602 */
[----:B------:R-:W-:Y:S01]  /*02b0*/  IMAD R3, R3, 0x2, R6 ;  /* 0x0000000203037824 */ /* 0x000fe200078e0206 */
[--C-:B------:R-:W-:Y:S02]  /*02c0*/  SHF.R.U32.HI R5, RZ, 0x7, R2.reuse ;  /* 0x00000007ff057819 */ /* 0x100fe40000011602 */
[----:B------:R-:W-:Y:S01]  /*02d0*/  SHF.R.U32.HI R9, RZ, 0x8, R2 ;  /* 0x00000008ff097819 */ /* 0x000fe20000011602 */
[----:B------:R-:W-:Y:S01]  /*02e0*/  IMAD R3, R3, 0x8, R8 ;  /* 0x0000000803037824 */ /* 0x000fe200078e0208 */
[----:B------:R-:W-:-:S02]  /*02f0*/  LOP3.LUT R6, R7, 0x2, RZ, 0xc0, !PT ;  /* 0x0000000207067812 */ /* 0x000fc400078ec0ff */
[----:B------:R-:W-:Y:S02]  /*0300*/  LOP3.LUT R4, R4, 0x1, RZ, 0xc0, !PT ;  /* 0x0000000104047812 */ /* 0x000fe400078ec0ff */
[----:B------:R-:W-:Y:S01]  /*0310*/  LOP3.LUT R8, R5, 0x1, RZ, 0xc0, !PT ;  /* 0x0000000105087812 */ /* 0x000fe200078ec0ff */
[----:B------:R-:W-:Y:S01]  /*0320*/  IMAD.SHL.U32 R5, R9, 0x4, RZ ;  /* 0x0000000409057824 */ /* 0x000fe200078e00ff */
[----:B------:R-:W-:Y:S02]  /*0330*/  IADD3 R3, PT, PT, R4, R6, R3 ;  /* 0x0000000604037210 */ /* 0x000fe40007ffe003 */
[----:B------:R-:W-:Y:S02]  /*0340*/  SHF.R.U32.HI R7, RZ, 0xc, R2 ;  /* 0x0000000cff077819 */ /* 0x000fe40000011602 */
[----:B------:R-:W-:Y:S01]  /*0350*/  LOP3.LUT R4, R5, 0x4, RZ, 0xc0, !PT ;  /* 0x0000000405047812 */ /* 0x000fe200078ec0ff */
[----:B------:R-:W-:Y:S01]  /*0360*/  IMAD R3, R3, 0x2, R8 ;  /* 0x0000000203037824 */ /* 0x000fe200078e0208 */
[--C-:B------:R-:W-:Y:S01]  /*0370*/  SHF.R.U32.HI R5, RZ, 0xa, R2.reuse ;  /* 0x0000000aff057819 */ /* 0x100fe20000011602 */
[----:B------:R-:W-:Y:S01]  /*0380*/  IMAD.SHL.U32 R8, R7, 0x4, RZ ;  /* 0x0000000407087824 */ /* 0x000fe200078e00ff */
[----:B------:R-:W-:Y:S01]  /*0390*/  SHF.R.U32.HI R6, RZ, 0xb, R2 ;  /* 0x0000000bff067819 */ /* 0x000fe20000011602 */
[----:B------:R-:W-:Y:S01]  /*03a0*/  IMAD R3, R3, 0x8, R4 ;  /* 0x0000000803037824 */ /* 0x000fe200078e0204 */
[----:B------:R-:W-:-:S02]  /*03b0*/  LOP3.LUT R4, R9, 0x2, RZ, 0xc0, !PT ;  /* 0x0000000209047812 */ /* 0x000fc400078ec0ff */
[----:B------:R-:W-:Y:S02]  /*03c0*/  LOP3.LUT R5, R5, 0x1, RZ, 0xc0, !PT ;  /* 0x0000000105057812 */ /* 0x000fe400078ec0ff */
[----:B------:R-:W-:Y:S02]  /*03d0*/  LOP3.LUT R6, R6, 0x1, RZ, 0xc0, !PT ;  /* 0x0000000106067812 */ /* 0x000fe400078ec0ff */
[----:B------:R-:W-:Y:S02]  /*03e0*/  IADD3 R3, PT, PT, R5, R4, R3 ;  /* 0x0000000405037210 */ /* 0x000fe40007ffe003 */
[----:B------:R-:W-:Y:S02]  /*03f0*/  LOP3.LUT R8, R8, 0x4, RZ, 0xc0, !PT ;  /* 0x0000000408087812 */ /* 0x000fe400078ec0ff */
[----:B------:R-:W-:Y:S01]  /*0400*/  SHF.R.U32.HI R4, RZ, 0xe, R2 ;  /* 0x0000000eff047819 */ /* 0x000fe20000011602 */
[----:B------:R-:W-:Y:S01]  /*0410*/  IMAD R3, R3, 0x2, R6 ;  /* 0x0000000203037824 */ /* 0x000fe200078e0206 */
[----:B------:R-:W-:-:S02]  /*0420*/  SHF.R.U32.HI R5, RZ, 0xf, R2 ;  /* 0x0000000fff057819 */ /* 0x000fc40000011602 */
[----:B------:R-:W-:Y:S01]  /*0430*/  LOP3.LUT R6, R7, 0x2, RZ, 0xc0, !PT ;  /* 0x0000000207067812 */ /* 0x000fe200078ec0ff */
[----:B------:R-:W-:Y:S01]  /*0440*/  IMAD R3, R3, 0x8, R8 ;  /* 0x0000000803037824 */ /* 0x000fe200078e0208 */
[----:B------:R-:W-:Y:S02]  /*0450*/  LOP3.LUT R4, R4, 0x1, RZ, 0xc0, !PT ;  /* 0x0000000104047812 */ /* 0x000fe400078ec0ff */
[----:B------:R-:W-:Y:S02]  /*0460*/  LOP3.LUT R8, R5, 0x1, RZ, 0xc0, !PT ;  /* 0x0000000105087812 */ /* 0x000fe400078ec0ff */
[----:B------:R-:W-:Y:S02]  /*0470*/  IADD3 R3, PT, PT, R4, R6, R3 ;  /* 0x0000000604037210 */ /* 0x000fe40007ffe003 */
[----:B------:R-:W-:-:S03]  /*0480*/  SHF.R.U32.HI R2, RZ, 0x10, R2 ;  /* 0x00000010ff027819 */ /* 0x000fc60000011602 */
[----:B------:R-:W-:Y:S01]  /*0490*/  IMAD R9, R3, 0x2, R8 ;  /* 0x0000000203097824 */ /* 0x000fe200078e0208 */
[----:B------:R-:W-:Y:S06]  /*04a0*/  BRA.U !UP1, `(.L_x_4) ;  /* 0xfffffffd09447547 */ /* 0x000fec000b83ffff */
.L_x_3:
[----:B------:R-:W-:-:S04]  /*04b0*/  UIADD3 UR6, UPT, UPT, -UR5, URZ, URZ ;  /* 0x000000ff05067290 */ /* 0x000fc8000fffe1ff */
[----:B------:R-:W-:-:S09]  /*04c0*/  UISETP.GT.AND UP1, UPT, UR6, 0x4, UPT ;  /* 0x000000040600788c */ /* 0x000fd2000bf24270 */
[----:B------:R-:W-:Y:S05]  /*04d0*/  BRA.U !UP1, `(.L_x_5) ;  /* 0x0000000109607547 */ /* 0x000fea000b800000 */
[C---:B------:R-:W-:Y:S01]  /*04e0*/  IMAD.SHL.U32 R3, R2.reuse, 0x4, RZ ;  /* 0x0000000402037824 */ /* 0x040fe200078e00ff */
[--C-:B------:R-:W-:Y:S01]  /*04f0*/  SHF.R.U32.HI R7, RZ, 0x4, R2.reuse ;  /* 0x00000004ff077819 */ /* 0x100fe20000011602 */
[----:B------:R-:W-:Y:S01]  /*0500*/  UIADD3 UR5, UPT, UPT, UR5, 0x8, URZ ;  /* 0x0000000805057890 */ /* 0x000fe2000fffe0ff */
[----:B------:R-:W-:Y:S01]  /*0510*/  LOP3.LUT R5, R2, 0x2, RZ, 0xc0, !PT ;  /* 0x0000000202057812 */ /* 0x000fe200078ec0ff */
[----:B------:R-:W-:Y:S01]  /*0520*/  UPLOP3.LUT UP0, UPT, UPT, UPT, UPT, 0x40, 0x4 ;  /* 0x000000000004789c */ /* 0x000fe20003f0e870 */
[----:B------:R-:W-:Y:S01]  /*0530*/  LOP3.LUT R4, R3, 0x4, RZ, 0xc0, !PT ;  /* 0x0000000403047812 */ /* 0x000fe200078ec0ff */
[----:B------:R-:W-:Y:S01]  /*0540*/  IMAD.SHL.U32 R8, R7, 0x4, RZ ;  /* 0x0000000407087824 */ /* 0x000fe200078e00ff */
[--C-:B------:R-:W-:Y:S02]  /*0550*/  SHF.R.U32.HI R3, RZ, 0x2, R2.reuse ;  /* 0x00000002ff037819 */ /* 0x100fe40000011602 */
        /* <DEDUP_REMOVED lines=8> */
[----:B------:R-:W-:Y:S02]  /*05e0*/  SHF.R.U32.HI R5, RZ, 0x7, R2 ;  /* 0x00000007ff057819 */ /* 0x000fe40000011602 */
[----:B------:R-:W-:Y:S01]  /*05f0*/  LOP3.LUT R6, R7, 0x2, RZ, 0xc0, !PT ;  /* 0x0000000207067812 */ /* 0x000fe200078ec0ff */
[----:B------:R-:W-:Y:S01]  /*0600*/  IMAD R3, R3, 0x8, R8 ;  /* 0x0000000803037824 */ /* 0x000fe200078e0208 */
[----:B------:R-:W-:-:S02]  /*0610*/  LOP3.LUT R4, R4, 0x1, RZ, 0xc0, !PT ;  /* 0x0000000104047812 */ /* 0x000fc400078ec0ff */
[----:B------:R-:W-:Y:S02]  /*0620*/  LOP3.LUT R8, R5, 0x1, RZ, 0xc0, !PT ;  /* 0x0000000105087812 */ /* 0x000fe400078ec0ff */
[----:B------:R-:W-:Y:S02]  /*0630*/  IADD3 R3, PT, PT, R4, R6, R3 ;  /* 0x0000000604037210 */ /* 0x000fe40007ffe003 */
[----:B------:R-:W-:-:S03]  /*0640*/  SHF.R.U32.HI R2, RZ, 0x8, R2 ;  /* 0x00000008ff027819 */ /* 0x000fc60000011602 */
[----:B------:R-:W-:-:S07]  /*0650*/  IMAD R9, R3, 0x2, R8 ;  /* 0x0000000203097824 */ /* 0x000fce00078e0208 */
.L_x_5:
[----:B------:R-:W-:-:S09]  /*0660*/  UISETP.NE.OR UP0, UPT, UR5, URZ, UP0 ;  /* 0x000000ff0500728c */ /* 0x000fd20008705670 */
[----:B------:R-:W-:Y:S05]  /*0670*/  BRA.U !UP0, `(.L_x_1) ;  /* 0x0000000108387547 */ /* 0x000fea000b800000 */
.L_x_2:
[C---:B------:R-:W-:Y:S01]  /*0680*/  IMAD.SHL.U32 R3, R2.reuse, 0x4, RZ ;  /* 0x0000000402037824 */ /* 0x040fe200078e00ff */
[----:B------:R-:W-:Y:S01]  /*0690*/  UIADD3 UR5, UPT, UPT, UR5, 0x4, URZ ;  /* 0x0000000405057890 */ /* 0x000fe2000fffe0ff */
[----:B------:R-:W-:Y:S02]  /*06a0*/  LOP3.LUT R5, R2, 0x2, RZ, 0xc0, !PT ;  /* 0x0000000202057812 */ /* 0x000fe400078ec0ff */
[--C-:B------:R-:W-:Y:S01]  /*06b0*/  SHF.R.U32.HI R6, RZ, 0x3, R2.reuse ;  /* 0x00000003ff067819 */ /* 0x100fe20000011602 */
[----:B------:R-:W-:Y:S01]  /*06c0*/  UISETP.NE.AND UP0, UPT, UR5, URZ, UPT ;  /* 0x000000ff0500728c */ /* 0x000fe2000bf05270 */
[----:B------:R-:W-:Y:S02]  /*06d0*/  LOP3.LUT R4, R3, 0x4, RZ, 0xc0, !PT ;  /* 0x0000000403047812 */ /* 0x000fe400078ec0ff */
[----:B------:R-:W-:Y:S02]  /*06e0*/  SHF.R.U32.HI R3, RZ, 0x2, R2 ;  /* 0x00000002ff037819 */ /* 0x000fe40000011602 */
[----:B------:R-:W-:Y:S01]  /*06f0*/  LOP3.LUT R6, R6, 0x1, RZ, 0xc0, !PT ;  /* 0x0000000106067812 */ /* 0x000fe200078ec0ff */
[----:B------:R-:W-:Y:S01]  /*0700*/  IMAD R4, R9, 0x8, R4 ;  /* 0x0000000809047824 */ /* 0x000fe200078e0204 */
[----:B------:R-:W-:-:S02]  /*0710*/  LOP3.LUT R3, R3, 0x1, RZ, 0xc0, !PT ;  /* 0x0000000103037812 */ /* 0x000fc400078ec0ff */
[----:B------:R-:W-:Y:S02]  /*0720*/  SHF.R.U32.HI R2, RZ, 0x4, R2 ;  /* 0x00000004ff027819 */ /* 0x000fe40000011602 */
[----:B------:R-:W-:-:S05]  /*0730*/  IADD3 R3, PT, PT, R3, R5, R4 ;  /* 0x0000000503037210 */ /* 0x000fca0007ffe004 */
[----:B------:R-:W-:Y:S01]  /*0740*/  IMAD R9, R3, 0x2, R6 ;  /* 0x0000000203097824 */ /* 0x000fe200078e0206 */
[----:B------:R-:W-:Y:S06]  /*0750*/  BRA.U UP0, `(.L_x_2) ;  /* 0xfffffffd00c87547 */ /* 0x000fec000b83ffff */
.L_x_1:
[----:B------:R-:W-:-:S09]  /*0760*/  UISETP.NE.AND UP0, UPT, UR4, URZ, UPT ;  /* 0x000000ff0400728c */ /* 0x000fd2000bf05270 */
[----:B------:R-:W-:Y:S05]  /*0770*/  BRA.U !UP0, `(.L_x_0) ;  /* 0x00000001081c7547 */ /* 0x000fea000b800000 */
[----:B------:R-:W-:-:S12]  /*0780*/  UIADD3 UR4, UPT, UPT, -UR4, URZ, URZ ;  /* 0x000000ff04047290 */ /* 0x000fd8000fffe1ff */
.L_x_6:
[----:B------:R-:W-:Y:S01]  /*0790*/  UIADD3 UR4, UPT, UPT, UR4, 0x1, URZ ;  /* 0x0000000104047890 */ /* 0x000fe2000fffe0ff */
[----:B------:R-:W-:Y:S02]  /*07a0*/  LOP3.LUT R4, R2, 0x1, RZ, 0xc0, !PT ;  /* 0x0000000102047812 */ /* 0x000fe400078ec0ff */
[----:B------:R-:W-:Y:S01]  /*07b0*/  SHF.R.U32.HI R2, RZ, 0x1, R2 ;  /* 0x00000001ff027819 */ /* 0x000fe20000011602 */
[----:B------:R-:W-:Y:S02]  /*07c0*/  UISETP.NE.AND UP0, UPT, UR4, URZ, UPT ;  /* 0x000000ff0400728c */ /* 0x000fe4000bf05270 */
[----:B------:R-:W-:-:S07]  /*07d0*/  IMAD R9, R9, 0x2, R4 ;  /* 0x0000000209097824 */ /* 0x000fce00078e0204 */
[----:B------:R-:W-:Y:S05]  /*07e0*/  BRA.U UP0, `(.L_x_6) ;  /* 0xfffffffd00e87547 */ /* 0x000fea000b83ffff */
.L_x_0:
[----:B------:R-:W-:-:S13]  /*07f0*/  ISETP.GT.U32.AND P0, PT, R9, R0, PT ;  /* 0x000000000900720c */ /* 0x000fda0003f04070 */
[----:B------:R-:W-:Y:S05]  /*0800*/  @!P0 EXIT ;  /* 0x000000000000894d */ /* 0x000fea0003800000 */
[----:B------:R-:W0:Y:S01]  /*0810*/  LDC.64 R2, c[0x0][0x380] ;  /* 0x0000e000ff027b82 */ /* 0x000e220000000a00 */
[----:B------:R-:W1:Y:S01]  /*0820*/  LDCU.64 UR4, c[0x0][0x358] ;  /* 0x00006b00ff0477ac */ /* 0x000e620008000a00 */
[----:B0-----:R-:W-:-:S04]  /*0830*/  IMAD.WIDE.U32 R8, R9, 0x10, R2 ;  /* 0x0000001009087825 */ /* 0x001fc800078e0002 */
[----:B------:R-:W-:Y:S01]  /*0840*/  IMAD.WIDE R2, R0, 0x10, R2 ;  /* 0x0000001000027825 */ /* 0x000fe200078e0202 */
[----:B-1----:R-:W2:Y:S04]  /*0850*/  LDG.E.128 R12, desc[UR4][R8.64] ;  /* 0x00000004080c7981 */ /* 0x002ea8000c1e1d00 */
[----:B------:R-:W3:Y:S04]  /*0860*/  LDG.E.128 R4, desc[UR4][R2.64] ;  /* 0x0000000402047981 */ /* 0x000ee8000c1e1d00 */
[----:B--2---:R-:W-:Y:S04]  /*0870*/  STG.E.128 desc[UR4][R2.64], R12 ;  /* 0x0000000c02007986 */ /* 0x004fe8000c101d04 */
[----:B---3--:R-:W-:Y:S01]  /*0880*/  STG.E.128 desc[UR4][R8.64], R4 ;  /* 0x0000000408007986 */ /* 0x008fe2000c101d04 */
[----:B------:R-:W-:Y:S05]  /*0890*/  EXIT ;  /* 0x000000000000794d */ /* 0x000fea0003800000 */
.L_x_7:
[----:B------:R-:W-:-:S00]  /*08a0*/  BRA `(.L_x_7) ;  /* 0xfffffffc00fc7947 */ /* 0x000fc0000383ffff */
[----:B------:R-:W-:-:S00]  /*08b0*/  NOP ;  /* 0x0000000000007918 */ /* 0x000fc00000000000 */
        /* <DEDUP_REMOVED lines=12> */
.L_x_25:


//--------------------- .text._Z10fft_kernelP7double2ii --------------------------
	.section	.text._Z10fft_kernelP7double2ii,"ax",@progbits
	.align	128
        .global         _Z10fft_kernelP7double2ii
        .type           _Z10fft_kernelP7double2ii,@function
        .size           _Z10fft_kernelP7double2ii,(.L_x_24 - _Z10fft_kernelP7double2ii)
        .other          _Z10fft_kernelP7double2ii,@"STO_CUDA_ENTRY STV_DEFAULT"
_Z10fft_kernelP7double2ii:
.text._Z10fft_kernelP7double2ii:
[----:B------:R-:W0:Y:S01]  /*0000*/  LDC R1, c[0x0][0x37c] ;  /* 0x0000df00ff017b82 */ /* 0x000e220000000800 */
[----:B------:R-:W1:Y:S07]  /*0010*/  S2R R3, SR_TID.X ;  /* 0x0000000000037919 */ /* 0x000e6e0000002100 */
[----:B------:R-:W1:Y:S01]  /*0020*/  S2UR UR4, SR_CTAID.X ;  /* 0x00000000000479c3 */ /* 0x000e620000002500 */
[----:B0-----:R-:W-:-:S07]  /*0030*/  VIADD R1, R1, 0xffffffd8 ;  /* 0xffffffd801017836 */ /* 0x001fce0000000000 */
[----:B------:R-:W1:Y:S08]  /*0040*/  LDC R0, c[0x0][0x360] ;  /* 0x0000d800ff007b82 */ /* 0x000e700000000800 */
[----:B------:R-:W0:Y:S01]  /*0050*/  LDC.64 R4, c[0x0][0x388] ;  /* 0x0000e200ff047b82 */ /* 0x000e220000000a00 */
[----:B-1----:R-:W-:-:S04]  /*0060*/  IMAD R0, R0, UR4, R3 ;  /* 0x0000000400007c24 */ /* 0x002fc8000f8e0203 */
[----:B0-----:R-:W-:Y:S01]  /*0070*/  IMAD R0, R0, R5, RZ ;  /* 0x0000000500007224 */ /* 0x001fe200078e02ff */
[----:B------:R-:W-:-:S03]  /*0080*/  ISETP.GE.AND P0, PT, R5, 0x1, PT ;  /* 0x000000010500780c */ /* 0x000fc60003f06270 */
[----:B------:R-:W-:-:S04]  /*0090*/  IMAD.SHL.U32 R2, R0, 0x2, RZ ;  /* 0x0000000200027824 */ /* 0x000fc800078e00ff */
[----:B------:R-:W-:-:S05]  /*00a0*/  IMAD.IADD R0, R2, 0x1, R5 ;  /* 0x0000000102007824 */ /* 0x000fca00078e0205 */
[----:B------:R-:W-:-:S13]  /*00b0*/  ISETP.GE.OR P0, PT, R0, R4, !P0 ;  /* 0x000000040000720c */ /* 0x000fda0004706670 */
[----:B------:R-:W-:Y:S05]  /*00c0*/  @P0 EXIT ;  /* 0x000000000000094d */ /* 0x000fea0003800000 */
[----:B------:R-:W-:Y:S01]  /*00d0*/  IMAD.SHL.U32 R6, R5, 0x2, RZ ;  /* 0x0000000205067824 */ /* 0x000fe200078e00ff */
[----:B------:R-:W0:Y:S01]  /*00e0*/  LDCU.64 UR6, c[0x0][0x358] ;  /* 0x00006b00ff0677ac */ /* 0x000e220008000a00 */
[----:B------:R-:W-:Y:S01]  /*00f0*/  IMAD.MOV R3, RZ, RZ, -R5 ;  /* 0x000000ffff037224 */ /* 0x000fe200078e0a05 */
[----:B------:R-:W-:Y:S01]  /*0100*/  CS2R R4, SRZ ;  /* 0x0000000000047805 */ /* 0x000fe2000001ff00 */
[----:B------:R-:W1:Y:S02]  /*0110*/  LDCU.64 UR8, c[0x4][0x8] ;  /* 0x01000100ff0877ac */ /* 0x000e640008000a00 */
[----:B------:R-:W2:Y:S04]  /*0120*/  I2F.F64.U32 R6, R6 ;  /* 0x0000000600067312 */ /* 0x000ea80000201800 */
.L_x_12:
[----:B--23--:R-:W2:Y:S01]  /*0130*/  MUFU.RCP64H R9, R7 ;  /* 0x0000000700097308 */ /* 0x00cea20000001800 */
[----:B------:R-:W-:Y:S01]  /*0140*/  IMAD.MOV.U32 R8, RZ, RZ, 0x1 ;  /* 0x00000001ff087424 */ /* 0x000fe200078e00ff */
[----:B------:R-:W-:Y:S01]  /*0150*/  UMOV UR4, 0x54442d18 ;  /* 0x54442d1800047882 */ /* 0x000fe20000000000 */
[----:B------:R-:W-:-:S04]  /*0160*/  UMOV UR5, 0x401921fb ;  /* 0x401921fb00057882 */ /* 0x000fc80000000000 */
[----:B--2---:R-:W-:-:S08]  /*0170*/  DFMA R10, -R6, R8, 1 ;  /* 0x3ff00000060a742b */ /* 0x004fd00000000108 */
[----:B------:R-:W-:-:S08]  /*0180*/  DFMA R10, R10, R10, R10 ;  /* 0x0000000a0a0a722b */ /* 0x000fd0000000000a */
[----:B------:R-:W-:Y:S02]  /*0190*/  DFMA R10, R8, R10, R8 ;  /* 0x0000000a080a722b */ /* 0x000fe40000000008 */
[----:B------:R-:W-:-:S06]  /*01a0*/  DMUL R8, R4, -UR4 ;  /* 0x8000000404087c28 */ /* 0x000fcc0008000000 */
[----:B------:R-:W-:-:S04]  /*01b0*/  DFMA R12, -R6, R10, 1 ;  /* 0x3ff00000060c742b */ /* 0x000fc8000000010a */
[----:B------:R-:W-:-:S04]  /*01c0*/  FSETP.GEU.AND P1, PT, |R9|, 6.5827683646048100446e-37, PT ;  /* 0x036000000900780b */ /* 0x000fc80003f2e200 */
[----:B------:R-:W-:-:S08]  /*01d0*/  DFMA R12, R10, R12, R10 ;  /* 0x0000000c0a0c722b */ /* 0x000fd0000000000a */
[----:B------:R-:W-:-:S08]  /*01e0*/  DMUL R24, R8, R12 ;  /* 0x0000000c08187228 */ /* 0x000fd00000000000 */
[----:B------:R-:W-:-:S08]  /*01f0*/  DFMA R10, -R6, R24, R8 ;  /* 0x00000018060a722b */ /* 0x000fd00000000108 */
[----:B------:R-:W-:-:S10]  /*0200*/  DFMA R24, R12, R10, R24 ;  /* 0x0000000a0c18722b */ /* 0x000fd40000000018 */
[----:B------:R-:W-:-:S05]  /*0210*/  FFMA R10, RZ, R7, R25 ;  /* 0x00000007ff0a7223 */ /* 0x000fca0000000019 */
[----:B------:R-:W-:-:S13]  /*0220*/  FSETP.GT.AND P0, PT, |R10|, 1.469367938527859385e-39, PT ;  /* 0x001000000a00780b */ /* 0x000fda0003f04200 */
[----:B------:R-:W-:Y:S05]  /*0230*/  @P0 BRA P1, `(.L_x_8) ;  /* 0x0000000000080947 */ /* 0x000fea0000800000 */
[----:B------:R-:W-:-:S07]  /*0240*/  MOV R20, 0x260 ;  /* 0x0000026000147802 */ /* 0x000fce0000000f00 */
[----:B01----:R-:W-:Y:S05]  /*0250*/  CALL.REL.NOINC `($__internal_0_$__cuda_sm20_div_rn_f64_full) ;  /* 0x0000000800007944 */ /* 0x003fea0003c00000 */
.L_x_8:
[----:B------:R-:W-:-:S14]  /*0260*/  DSETP.NEU.AND P0, PT, |R24|, +INF , PT ;  /* 0x7ff000001800742a */ /* 0x000fdc0003f0d200 */
[----:B------:R-:W-:Y:S01]  /*0270*/  @!P0 DMUL R26, RZ, R24 ;  /* 0x00000018ff1a8228 */ /* 0x000fe20000000000 */
[----:B------:R-:W-:Y:S01]  /*0280*/  @!P0 IMAD.MOV.U32 R28, RZ, RZ, 0x1 ;  /* 0x00000001ff1c8424 */ /* 0x000fe200078e00ff */
[----:B------:R-:W-:Y:S09]  /*0290*/  @!P0 BRA `(.L_x_9) ;  /* 0x0000000000548947 */ /* 0x000ff20003800000 */
[----:B------:R-:W-:Y:S01]  /*02a0*/  UMOV UR4, 0x6dc9c883 ;  /* 0x6dc9c88300047882 */ /* 0x000fe20000000000 */
[----:B------:R-:W-:Y:S01]  /*02b0*/  UMOV UR5, 0x3fe45f30 ;  /* 0x3fe45f3000057882 */ /* 0x000fe20000000000 */
[C---:B------:R-:W-:Y:S02]  /*02c0*/  DSETP.GE.AND P0, PT, |R24|.reuse, 2.14748364800000000000e+09, PT ;  /* 0x41e000001800742a */ /* 0x040fe40003f06200 */
[----:B------:R-:W-:Y:S01]  /*02d0*/  DMUL R8, R24, UR4 ;  /* 0x0000000418087c28 */ /* 0x000fe20008000000 */
[----:B------:R-:W-:Y:S01]  /*02e0*/  UMOV UR4, 0x54442d18 ;  /* 0x54442d1800047882 */ /* 0x000fe20000000000 */
[----:B------:R-:W-:-:S08]  /*02f0*/  UMOV UR5, 0x3ff921fb ;  /* 0x3ff921fb00057882 */ /* 0x000fd00000000000 */
[----:B------:R-:W2:Y:S08]  /*0300*/  F2I.F64 R8, R8 ;  /* 0x0000000800087311 */ /* 0x000eb00000301100 */
[----:B--2---:R-:W2:Y:S02]  /*0310*/  I2F.F64 R26, R8 ;  /* 0x00000008001a7312 */ /* 0x004ea40000201c00 */
[----:B--2---:R-:W-:Y:S01]  /*0320*/  DFMA R10, R26, -UR4, R24 ;  /* 0x800000041a0a7c2b */ /* 0x004fe20008000018 */
[----:B------:R-:W-:Y:S01]  /*0330*/  UMOV UR4, 0x33145c00 ;  /* 0x33145c0000047882 */ /* 0x000fe20000000000 */
[----:B------:R-:W-:-:S06]  /*0340*/  UMOV UR5, 0x3c91a626 ;  /* 0x3c91a62600057882 */ /* 0x000fcc0000000000 */
[----:B------:R-:W-:Y:S01]  /*0350*/  DFMA R10, R26, -UR4, R10 ;  /* 0x800000041a0a7c2b */ /* 0x000fe2000800000a */
[----:B------:R-:W-:Y:S01]  /*0360*/  UMOV UR4, 0x252049c0 ;  /* 0x252049c000047882 */ /* 0x000fe20000000000 */
[----:B------:R-:W-:-:S06]  /*0370*/  UMOV UR5, 0x397b839a ;  /* 0x397b839a00057882 */ /* 0x000fcc0000000000 */
[----:B------:R-:W-:Y:S01]  /*0380*/  DFMA R26, R26, -UR4, R10 ;  /* 0x800000041a1a7c2b */ /* 0x000fe2000800000a */
[----:B------:R-:W-:Y:S10]  /*0390*/  @!P0 BRA `(.L_x_10) ;  /* 0x0000000000108947 */ /* 0x000ff40003800000 */
[----:B------:R-:W-:Y:S01]  /*03a0*/  IMAD.MOV.U32 R20, RZ, RZ, R24 ;  /* 0x000000ffff147224 */ /* 0x000fe200078e0018 */
[----:B------:R-:W-:Y:S01]  /*03b0*/  MOV R18, 0x3e0 ;  /* 0x000003e000127802 */ /* 0x000fe20000000f00 */
[----:B------:R-:W-:-:S07]  /*03c0*/  IMAD.MOV.U32 R16, RZ, RZ, R25 ;  /* 0x000000ffff107224 */ /* 0x000fce00078e0019 */
[----:B01----:R-:W-:Y:S05]  /*03d0*/  CALL.REL.NOINC `($_Z10fft_kernelP7double2ii$__internal_trig_reduction_slowpathd) ;  /* 0x0000000c00107944 */ /* 0x003fea0003c00000 */
.L_x_10:
[----:B------:R-:W-:-:S07]  /*03e0*/  VIADD R28, R8, 0x1 ;  /* 0x00000001081c7836 */ /* 0x000fce0000000000 */
.L_x_9:
[----:B------:R-:W-:-:S05]  /*03f0*/  IMAD.SHL.U32 R8, R28, 0x40, RZ ;  /* 0x000000401c087824 */ /* 0x000fca00078e00ff */
[----:B------:R-:W-:-:S04]  /*0400*/  LOP3.LUT R8, R8, 0x40, RZ, 0xc0, !PT ;  /* 0x0000004008087812 */ /* 0x000fc800078ec0ff */
[----:B-1----:R-:W-:-:S05]  /*0410*/  IADD3 R16, P0, PT, R8, UR8, RZ ;  /* 0x0000000808107c10 */ /* 0x002fca000ff1e0ff */
[----:B------:R-:W-:-:S05]  /*0420*/  IMAD.X R17, RZ, RZ, UR9, P0 ;  /* 0x00000009ff117e24 */ /* 0x000fca00080e06ff */
[----:B0-----:R-:W2:Y:S04]  /*0430*/  LDG.E.128.CONSTANT R8, desc[UR6][R16.64] ;  /* 0x0000000610087981 */ /* 0x001ea8000c1e9d00 */
[----:B------:R-:W3:Y:S04]  /*0440*/  LDG.E.128.CONSTANT R12, desc[UR6][R16.64+0x10] ;  /* 0x00001006100c7981 */ /* 0x000ee8000c1e9d00 */
[----:B------:R-:W4:Y:S01]  /*0450*/  LDG.E.128.CONSTANT R16, desc[UR6][R16.64+0x20] ;  /* 0x0000200610107981 */ /* 0x000f22000c1e9d00 */
[----:B------:R-:W-:Y:S01]  /*0460*/  LOP3.LUT R20, R28, 0x1, RZ, 0xc0, !PT ;  /* 0x000000011c147812 */ /* 0x000fe200078ec0ff */
[----:B------:R-:W-:Y:S01]  /*0470*/  IMAD.MOV.U32 R21, RZ, RZ, 0x3da8ff83 ;  /* 0x3da8ff83ff157424 */ /* 0x000fe200078e00ff */
[----:B------:R-:W-:-:S02]  /*0480*/  DMUL R22, R26, R26 ;  /* 0x0000001a1a167228 */ /* 0x000fc40000000000 */
[----:B------:R-:W-:Y:S01]  /*0490*/  ISETP.NE.U32.AND P0, PT, R20, 0x1, PT ;  /* 0x000000011400780c */ /* 0x000fe20003f05070 */
[----:B------:R-:W-:Y:S01]  /*04a0*/  IMAD.MOV.U32 R20, RZ, RZ, 0x20fd8164 ;  /* 0x20fd8164ff147424 */ /* 0x000fe200078e00ff */
[----:B------:R-:W-:Y:S02]  /*04b0*/  DSETP.NEU.AND P1, PT, |R24|, +INF , PT ;  /* 0x7ff000001800742a */ /* 0x000fe40003f2d200 */
[----:B------:R-:W-:Y:S02]  /*04c0*/  FSEL R21, -R21, 0.11223486810922622681, !P0 ;  /* 0x3de5db6515157808 */ /* 0x000fe40004000100 */
[----:B------:R-:W-:-:S06]  /*04d0*/  FSEL R20, R20, -8.06006814911005101289e+34, !P0 ;  /* 0xf9785eba14147808 */ /* 0x000fcc0004000000 */
[----:B--2---:R-:W-:-:S04]  /*04e0*/  DFMA R8, R22, R20, R8 ;  /* 0x000000141608722b */ /* 0x004fc80000000008 */
[----:B------:R-:W-:-:S04]  /*04f0*/  @!P1 IMAD.MOV.U32 R20, RZ, RZ, RZ ;  /* 0x000000ffff149224 */ /* 0x000fc800078e00ff */
[----:B------:R-:W-:-:S08]  /*0500*/  DFMA R8, R22, R8, R10 ;  /* 0x000000081608722b */ /* 0x000fd0000000000a */
[----:B---3--:R-:W-:-:S08]  /*0510*/  DFMA R8, R22, R8, R12 ;  /* 0x000000081608722b */ /* 0x008fd0000000000c */
[----:B------:R-:W-:-:S08]  /*0520*/  DFMA R8, R22, R8, R14 ;  /* 0x000000081608722b */ /* 0x000fd0000000000e */
[----:B----4-:R-:W-:-:S08]  /*0530*/  DFMA R8, R22, R8, R16 ;  /* 0x000000081608722b */ /* 0x010fd00000000010 */
[----:B------:R-:W-:-:S08]  /*0540*/  DFMA R8, R22, R8, R18 ;  /* 0x000000081608722b */ /* 0x000fd00000000012 */
[----:B------:R-:W-:Y:S02]  /*0550*/  DFMA R26, R8, R26, R26 ;  /* 0x0000001a081a722b */ /* 0x000fe4000000001a */
[----:B------:R-:W-:-:S10]  /*0560*/  DFMA R8, R22, R8, 1 ;  /* 0x3ff000001608742b */ /* 0x000fd40000000008 */
[----:B------:R-:W-:Y:S02]  /*0570*/  FSEL R10, R8, R26, !P0 ;  /* 0x0000001a080a7208 */ /* 0x000fe40004000000 */
[----:B------:R-:W-:Y:S01]  /*0580*/  FSEL R11, R9, R27, !P0 ;  /* 0x0000001b090b7208 */ /* 0x000fe20004000000 */
[----:B------:R-:W-:Y:S01]  /*0590*/  @!P1 DMUL R26, RZ, R24 ;  /* 0x00000018ff1a9228 */ /* 0x000fe20000000000 */
[----:B------:R-:W-:-:S04]  /*05a0*/  LOP3.LUT P0, RZ, R28, 0x2, RZ, 0xc0, !PT ;  /* 0x000000021cff7812 */ /* 0x000fc8000780c0ff */
[----:B------:R-:W-:-:S10]  /*05b0*/  DADD R8, RZ, -R10 ;  /* 0x00000000ff087229 */ /* 0x000fd4000000080a */
[----:B------:R-:W-:Y:S02]  /*05c0*/  FSEL R22, R10, R8, !P0 ;  /* 0x000000080a167208 */ /* 0x000fe40004000000 */
[----:B------:R-:W-:Y:S01]  /*05d0*/  FSEL R23, R11, R9, !P0 ;  /* 0x000000090b177208 */ /* 0x000fe20004000000 */
[----:B------:R-:W-:Y:S06]  /*05e0*/  @!P1 BRA `(.L_x_11) ;  /* 0x0000000000549947 */ /* 0x000fec0003800000 */
[----:B------:R-:W-:Y:S01]  /*05f0*/  UMOV UR4, 0x6dc9c883 ;  /* 0x6dc9c88300047882 */ /* 0x000fe20000000000 */
[----:B------:R-:W-:Y:S01]  /*0600*/  UMOV UR5, 0x3fe45f30 ;  /* 0x3fe45f3000057882 */ /* 0x000fe20000000000 */
[C---:B------:R-:W-:Y:S02]  /*0610*/  DSETP.GE.AND P0, PT, |R24|.reuse, 2.14748364800000000000e+09, PT ;  /* 0x41e000001800742a */ /* 0x040fe40003f06200 */
[----:B------:R-:W-:Y:S01]  /*0620*/  DMUL R20, R24, UR4 ;  /* 0x0000000418147c28 */ /* 0x000fe20008000000 */
[----:B------:R-:W-:Y:S01]  /*0630*/  UMOV UR4, 0x54442d18 ;  /* 0x54442d1800047882 */ /* 0x000fe20000000000 */
[----:B------:R-:W-:-:S08]  /*0640*/  UMOV UR5, 0x3ff921fb ;  /* 0x3ff921fb00057882 */ /* 0x000fd00000000000 */
[----:B------:R-:W0:Y:S08]  /*0650*/  F2I.F64 R20, R20 ;  /* 0x0000001400147311 */ /* 0x000e300000301100 */
[----:B0-----:R-:W0:Y:S02]  /*0660*/  I2F.F64 R26, R20 ;  /* 0x00000014001a7312 */ /* 0x001e240000201c00 */
[----:B0-----:R-:W-:Y:S01]  /*0670*/  DFMA R8, R26, -UR4, R24 ;  /* 0x800000041a087c2b */ /* 0x001fe20008000018 */
        /* <DEDUP_REMOVED lines=10> */
[----:B------:R-:W-:Y:S05]  /*0720*/  CALL.REL.NOINC `($_Z10fft_kernelP7double2ii$__internal_trig_reduction_slowpathd) ;  /* 0x00000008003c7944 */ /* 0x000fea0003c00000 */
[----:B------:R-:W-:-:S07]  /*0730*/  IMAD.MOV.U32 R20, RZ, RZ, R8 ;  /* 0x000000ffff147224 */ /* 0x000fce00078e0008 */
.L_x_11:
[----:B------:R-:W-:-:S05]  /*0740*/  IMAD.SHL.U32 R8, R20, 0x40, RZ ;  /* 0x0000004014087824 */ /* 0x000fca00078e00ff */
[----:B------:R-:W-:-:S04]  /*0750*/  LOP3.LUT R8, R8, 0x40, RZ, 0xc0, !PT ;  /* 0x0000004008087812 */ /* 0x000fc800078ec0ff */
[----:B------:R-:W-:-:S05]  /*0760*/  IADD3 R16, P0, PT, R8, UR8, RZ ;  /* 0x0000000808107c10 */ /* 0x000fca000ff1e0ff */
[----:B------:R-:W-:-:S05]  /*0770*/  IMAD.X R17, RZ, RZ, UR9, P0 ;  /* 0x00000009ff117e24 */ /* 0x000fca00080e06ff */
[----:B------:R-:W2:Y:S04]  /*0780*/  LDG.E.128.CONSTANT R8, desc[UR6][R16.64] ;  /* 0x0000000610087981 */ /* 0x000ea8000c1e9d00 */
[----:B------:R-:W3:Y:S04]  /*0790*/  LDG.E.128.CONSTANT R12, desc[UR6][R16.64+0x10] ;  /* 0x00001006100c7981 */ /* 0x000ee8000c1e9d00 */
[----:B------:R-:W4:Y:S01]  /*07a0*/  LDG.E.128.CONSTANT R16, desc[UR6][R16.64+0x20] ;  /* 0x0000200610107981 */ /* 0x000f22000c1e9d00 */
[----:B------:R-:W-:Y:S01]  /*07b0*/  LOP3.LUT R21, R20, 0x1, RZ, 0xc0, !PT ;  /* 0x0000000114157812 */ /* 0x000fe200078ec0ff */
[----:B------:R-:W-:Y:S01]  /*07c0*/  IMAD.MOV.U32 R28, RZ, RZ, 0x20fd8164 ;  /* 0x20fd8164ff1c7424 */ /* 0x000fe200078e00ff */
[----:B------:R-:W-:-:S02]  /*07d0*/  DMUL R24, R26, R26 ;  /* 0x0000001a1a187228 */ /* 0x000fc40000000000 */
[----:B------:R-:W-:Y:S01]  /*07e0*/  ISETP.NE.U32.AND P0, PT, R21, 0x1, PT ;  /* 0x000000011500780c */ /* 0x000fe20003f05070 */
[----:B------:R-:W-:-:S03]  /*07f0*/  IMAD.MOV.U32 R21, RZ, RZ, 0x3da8ff83 ;  /* 0x3da8ff83ff157424 */ /* 0x000fc600078e00ff */
[----:B------:R-:W-:Y:S02]  /*0800*/  FSEL R28, R28, -8.06006814911005101289e+34, !P0 ;  /* 0xf9785eba1c1c7808 */ /* 0x000fe40004000000 */
[----:B------:R-:W-:-:S06]  /*0810*/  FSEL R29, -R21, 0.11223486810922622681, !P0 ;  /* 0x3de5db65151d7808 */ /* 0x000fcc0004000100 */
[----:B--2---:R-:W-:-:S08]  /*0820*/  DFMA R8, R24, R28, R8 ;  /* 0x0000001c1808722b */ /* 0x004fd00000000008 */
[----:B------:R-:W-:-:S08]  /*0830*/  DFMA R8, R24, R8, R10 ;  /* 0x000000081808722b */ /* 0x000fd0000000000a */
[C---:B---3--:R-:W-:Y:S02]  /*0840*/  DFMA R12, R24.reuse, R8, R12 ;  /* 0x00000008180c722b */ /* 0x048fe4000000000c */
[----:B------:R-:W0:Y:S06]  /*0850*/  LDC.64 R8, c[0x0][0x380] ;  /* 0x0000e000ff087b82 */ /* 0x000e2c0000000a00 */
[----:B------:R-:W-:-:S08]  /*0860*/  DFMA R12, R24, R12, R14 ;  /* 0x0000000c180c722b */ /* 0x000fd0000000000e */
[----:B----4-:R-:W-:-:S08]  /*0870*/  DFMA R12, R24, R12, R16 ;  /* 0x0000000c180c722b */ /* 0x010fd00000000010 */
[----:B------:R-:W-:Y:S01]  /*0880*/  DFMA R18, R24, R12, R18 ;  /* 0x0000000c1812722b */ /* 0x000fe20000000012 */
[----:B0-----:R-:W-:-:S05]  /*0890*/  IMAD.WIDE R16, R0, 0x10, R8 ;  /* 0x0000001000107825 */ /* 0x001fca00078e0208 */
[----:B------:R-:W2:Y:S02]  /*08a0*/  LDG.E.128 R12, desc[UR6][R16.64] ;  /* 0x00000006100c7981 */ /* 0x000ea4000c1e1d00 */
[----:B------:R-:W-:Y:S02]  /*08b0*/  DFMA R26, R18, R26, R26 ;  /* 0x0000001a121a722b */ /* 0x000fe4000000001a */
[----:B------:R-:W-:Y:S01]  /*08c0*/  DFMA R24, R24, R18, 1 ;  /* 0x3ff000001818742b */ /* 0x000fe20000000012 */
[----:B------:R-:W-:-:S05]  /*08d0*/  IMAD.WIDE R18, R2, 0x10, R8 ;  /* 0x0000001002127825 */ /* 0x000fca00078e0208 */
[----:B------:R-:W3:Y:S04]  /*08e0*/  LDG.E.128 R8, desc[UR6][R18.64] ;  /* 0x0000000612087981 */ /* 0x000ee8000c1e1d00 */
[----:B------:R-:W-:Y:S02]  /*08f0*/  FSEL R24, R24, R26, !P0 ;  /* 0x0000001a18187208 */ /* 0x000fe40004000000 */
[----:B------:R-:W-:-:S06]  /*0900*/  FSEL R25, R25, R27, !P0 ;  /* 0x0000001b19197208 */ /* 0x000fcc0004000000 */
[----:B------:R-:W-:Y:S01]  /*0910*/  DADD R26, RZ, -R24 ;  /* 0x00000000ff1a7229 */ /* 0x000fe20000000818 */
[----:B------:R-:W-:-:S09]  /*0920*/  LOP3.LUT P0, RZ, R20, 0x2, RZ, 0xc0, !PT ;  /* 0x0000000214ff7812 */ /* 0x000fd2000780c0ff */
[----:B------:R-:W-:Y:S02]  /*0930*/  FSEL R20, R24, R26, !P0 ;  /* 0x0000001a18147208 */ /* 0x000fe40004000000 */
[----:B------:R-:W-:Y:S01]  /*0940*/  FSEL R21, R25, R27, !P0 ;  /* 0x0000001b19157208 */ /* 0x000fe20004000000 */
[----:B------:R-:W-:-:S05]  /*0950*/  VIADD R3, R3, 0x1 ;  /* 0x0000000103037836 */ /* 0x000fca0000000000 */
[----:B------:R-:W-:Y:S01]  /*0960*/  ISETP.NE.AND P0, PT, R3, RZ, PT ;  /* 0x000000ff0300720c */ /* 0x000fe20003f05270 */
[----:B------:R-:W-:Y:S01]  /*0970*/  DADD R4, R4, 1 ;  /* 0x3ff0000004047429 */ /* 0x000fe20000000000 */
[----:B------:R-:W-:Y:S02]  /*0980*/  VIADD R0, R0, 0x1 ;  /* 0x0000000100007836 */ /* 0x000fe40000000000 */
[----:B------:R-:W-:Y:S01]  /*0990*/  VIADD R2, R2, 0x1 ;  /* 0x0000000102027836 */ /* 0x000fe20000000000 */
[C---:B--2---:R-:W-:Y:S02]  /*09a0*/  DMUL R24, R20.reuse, R12 ;  /* 0x0000000c14187228 */ /* 0x044fe40000000000 */
[----:B------:R-:W-:-:S06]  /*09b0*/  DMUL R20, R20, R14 ;  /* 0x0000000e14147228 */ /* 0x000fcc0000000000 */
[C---:B------:R-:W-:Y:S02]  /*09c0*/  DFMA R24, R22.reuse, R14, R24 ;  /* 0x0000000e1618722b */ /* 0x040fe40000000018 */
[----:B------:R-:W-:-:S06]  /*09d0*/  DFMA R20, R22, R12, -R20 ;  /* 0x0000000c1614722b */ /* 0x000fcc0000000814 */
[----:B---3--:R-:W-:Y:S02]  /*09e0*/  DADD R14, R24, R10 ;  /* 0x00000000180e7229 */ /* 0x008fe4000000000a */
[----:B------:R-:W-:Y:S02]  /*09f0*/  DADD R12, R20, R8 ;  /* 0x00000000140c7229 */ /* 0x000fe40000000008 */
[----:B------:R-:W-:Y:S02]  /*0a00*/  DADD R10, -R24, R10 ;  /* 0x00000000180a7229 */ /* 0x000fe4000000010a */
[----:B------:R-:W-:-:S03]  /*0a10*/  DADD R8, -R20, R8 ;  /* 0x0000000014087229 */ /* 0x000fc60000000108 */
[----:B------:R3:W-:Y:S04]  /*0a20*/  STG.E.128 desc[UR6][R18.64], R12 ;  /* 0x0000000c12007986 */ /* 0x0007e8000c101d06 */
[----:B------:R3:W-:Y:S01]  /*0a30*/  STG.E.128 desc[UR6][R16.64], R8 ;  /* 0x0000000810007986 */ /* 0x0007e2000c101d06 */
[----:B------:R-:W-:Y:S05]  /*0a40*/  @P0 BRA `(.L_x_12) ;  /* 0xfffffff400b80947 */ /* 0x000fea000383ffff */
[----:B------:R-:W-:Y:S05]  /*0a50*/  EXIT ;  /* 0x000000000000794d */ /* 0x000fea0003800000 */
        .weak           $__internal_0_$__cuda_sm20_div_rn_f64_full
        .type           $__internal_0_$__cuda_sm20_div_rn_f64_full,@function
        .size           $__internal_0_$__cuda_sm20_div_rn_f64_full,($_Z10fft_kernelP7double2ii$__internal_trig_reduction_slowpathd - $__internal_0_$__cuda_sm20_div_rn_f64_full)
$__internal_0_$__cuda_sm20_div_rn_f64_full:
[C---:B------:R-:W-:Y:S01]  /*0a60*/  FSETP.GEU.AND P0, PT, |R7|.reuse, 1.469367938527859385e-39, PT ;  /* 0x001000000700780b */ /* 0x040fe20003f0e200 */
[----:B------:R-:W-:Y:S01]  /*0a70*/  IMAD.MOV.U32 R14, RZ, RZ, 0x1 ;  /* 0x00000001ff0e7424 */ /* 0x000fe200078e00ff */
[C---:B------:R-:W-:Y:S01]  /*0a80*/  LOP3.LUT R10, R7.reuse, 0x800fffff, RZ, 0xc0, !PT ;  /* 0x800fffff070a7812 */ /* 0x040fe200078ec0ff */
[----:B------:R-:W-:Y:S01]  /*0a90*/  IMAD.MOV.U32 R22, RZ, RZ, 0x1ca00000 ;  /* 0x1ca00000ff167424 */ /* 0x000fe200078e00ff */
[----:B------:R-:W-:Y:S02]  /*0aa0*/  LOP3.LUT R18, R7, 0x7ff00000, RZ, 0xc0, !PT ;  /* 0x7ff0000007127812 */ /* 0x000fe400078ec0ff */
[----:B------:R-:W-:Y:S01]  /*0ab0*/  LOP3.LUT R11, R10, 0x3ff00000, RZ, 0xfc, !PT ;  /* 0x3ff000000a0b7812 */ /* 0x000fe200078efcff */
[----:B------:R-:W-:Y:S01]  /*0ac0*/  IMAD.MOV.U32 R10, RZ, RZ, R6 ;  /* 0x000000ffff0a7224 */ /* 0x000fe200078e0006 */
[----:B------:R-:W-:-:S04]  /*0ad0*/  LOP3.LUT R21, R9, 0x7ff00000, RZ, 0xc0, !PT ;  /* 0x7ff0000009157812 */ /* 0x000fc800078ec0ff */
[----:B------:R-:W-:Y:S01]  /*0ae0*/  ISETP.GE.U32.AND P1, PT, R21, R18, PT ;  /* 0x000000121500720c */ /* 0x000fe20003f26070 */
[----:B------:R-:W-:Y:S01]  /*0af0*/  @!P0 DMUL R10, R6, 8.98846567431157953865e+307 ;  /* 0x7fe00000060a8828 */ /* 0x000fe20000000000 */
[----:B------:R-:W-:-:S05]  /*0b00*/  IMAD.MOV.U32 R24, RZ, RZ, R21 ;  /* 0x000000ffff187224 */ /* 0x000fca00078e0015 */
[----:B------:R-:W0:Y:S02]  /*0b10*/  MUFU.RCP64H R15, R11 ;  /* 0x0000000b000f7308 */ /* 0x000e240000001800 */
[----:B0-----:R-:W-:-:S08]  /*0b20*/  DFMA R12, R14, -R10, 1 ;  /* 0x3ff000000e0c742b */ /* 0x001fd0000000080a */
[----:B------:R-:W-:-:S08]  /*0b30*/  DFMA R12, R12, R12, R12 ;  /* 0x0000000c0c0c722b */ /* 0x000fd0000000000c */
[----:B------:R-:W-:Y:S01]  /*0b40*/  DFMA R14, R14, R12, R14 ;  /* 0x0000000c0e0e722b */ /* 0x000fe2000000000e */
[----:B------:R-:W-:Y:S01]  /*0b50*/  SEL R13, R22, 0x63400000, !P1 ;  /* 0x63400000160d7807 */ /* 0x000fe20004800000 */
[----:B------:R-:W-:Y:S01]  /*0b60*/  IMAD.MOV.U32 R12, RZ, RZ, R8 ;  /* 0x000000ffff0c7224 */ /* 0x000fe200078e0008 */
[----:B------:R-:W-:Y:S02]  /*0b70*/  FSETP.GEU.AND P1, PT, |R9|, 1.469367938527859385e-39, PT ;  /* 0x001000000900780b */ /* 0x000fe40003f2e200 */
[----:B------:R-:W-:-:S03]  /*0b80*/  LOP3.LUT R13, R13, 0x800fffff, R9, 0xf8, !PT ;  /* 0x800fffff0d0d7812 */ /* 0x000fc600078ef809 */
[----:B------:R-:W-:-:S08]  /*0b90*/  DFMA R16, R14, -R10, 1 ;  /* 0x3ff000000e10742b */ /* 0x000fd0000000080a */
[----:B------:R-:W-:Y:S01]  /*0ba0*/  DFMA R14, R14, R16, R14 ;  /* 0x000000100e0e722b */ /* 0x000fe2000000000e */
[----:B------:R-:W-:Y:S10]  /*0bb0*/  @P1 BRA `(.L_x_13) ;  /* 0x0000000000201947 */ /* 0x000ff40003800000 */
[----:B------:R-:W-:-:S04]  /*0bc0*/  LOP3.LUT R16, R7, 0x7ff00000, RZ, 0xc0, !PT ;  /* 0x7ff0000007107812 */ /* 0x000fc800078ec0ff */
[----:B------:R-:W-:Y:S01]  /*0bd0*/  ISETP.GE.U32.AND P1, PT, R21, R16, PT ;  /* 0x000000101500720c */ /* 0x000fe20003f26070 */
[----:B------:R-:W-:-:S03]  /*0be0*/  IMAD.MOV.U32 R16, RZ, RZ, RZ ;  /* 0x000000ffff107224 */ /* 0x000fc600078e00ff */
[----:B------:R-:W-:-:S04]  /*0bf0*/  SEL R17, R22, 0x63400000, !P1 ;  /* 0x6340000016117807 */ /* 0x000fc80004800000 */
[----:B------:R-:W-:-:S04]  /*0c00*/  LOP3.LUT R17, R17, 0x80000000, R9, 0xf8, !PT ;  /* 0x8000000011117812 */ /* 0x000fc800078ef809 */
[----:B------:R-:W-:-:S06]  /*0c10*/  LOP3.LUT R17, R17, 0x100000, RZ, 0xfc, !PT ;  /* 0x0010000011117812 */ /* 0x000fcc00078efcff */
[----:B------:R-:W-:-:S10]  /*0c20*/  DFMA R12, R12, 2, -R16 ;  /* 0x400000000c0c782b */ /* 0x000fd40000000810 */
[----:B------:R-:W-:-:S07]  /*0c30*/  LOP3.LUT R24, R13, 0x7ff00000, RZ, 0xc0, !PT ;  /* 0x7ff000000d187812 */ /* 0x000fce00078ec0ff */
.L_x_13:
[----:B------:R-:W-:Y:S01]  /*0c40*/  IMAD.MOV.U32 R23, RZ, RZ, R18 ;  /* 0x000000ffff177224 */ /* 0x000fe200078e0012 */
[----:B------:R-:W-:Y:S01]  /*0c50*/  @!P0 LOP3.LUT R23, R11, 0x7ff00000, RZ, 0xc0, !PT ;  /* 0x7ff000000b178812 */ /* 0x000fe200078ec0ff */
[----:B------:R-:W-:Y:S01]  /*0c60*/  VIADD R18, R24, 0xffffffff ;  /* 0xffffffff18127836 */ /* 0x000fe20000000000 */
[----:B------:R-:W-:-:S03]  /*0c70*/  DMUL R16, R14, R12 ;  /* 0x0000000c0e107228 */ /* 0x000fc60000000000 */
[----:B------:R-:W-:Y:S01]  /*0c80*/  VIADD R25, R23, 0xffffffff ;  /* 0xffffffff17197836 */ /* 0x000fe20000000000 */
[----:B------:R-:W-:-:S04]  /*0c90*/  ISETP.GT.U32.AND P0, PT, R18, 0x7feffffe, PT ;  /* 0x7feffffe1200780c */ /* 0x000fc80003f04070 */
[----:B------:R-:W-:Y:S01]  /*0ca0*/  ISETP.GT.U32.OR P0, PT, R25, 0x7feffffe, P0 ;  /* 0x7feffffe1900780c */ /* 0x000fe20000704470 */
[----:B------:R-:W-:-:S08]  /*0cb0*/  DFMA R18, R16, -R10, R12 ;  /* 0x8000000a1012722b */ /* 0x000fd0000000000c */
[----:B------:R-:W-:-:S04]  /*0cc0*/  DFMA R18, R14, R18, R16 ;  /* 0x000000120e12722b */ /* 0x000fc80000000010 */
[----:B------:R-:W-:Y:S07]  /*0cd0*/  @P0 BRA `(.L_x_14) ;  /* 0x00000000006c0947 */ /* 0x000fee0003800000 */
[----:B------:R-:W-:Y:S01]  /*0ce0*/  LOP3.LUT R14, R7, 0x7ff00000, RZ, 0xc0, !PT ;  /* 0x7ff00000070e7812 */ /* 0x000fe200078ec0ff */
[----:B------:R-:W-:-:S03]  /*0cf0*/  IMAD.MOV.U32 R16, RZ, RZ, RZ ;  /* 0x000000ffff107224 */ /* 0x000fc600078e00ff */
[CC--:B------:R-:W-:Y:S02]  /*0d00*/  VIADDMNMX R8, R21.reuse, -R14.reuse, 0xb9600000, !PT ;  /* 0xb960000015087446 */ /* 0x0c0fe4000780090e */
[----:B------:R-:W-:Y:S02]  /*0d10*/  ISETP.GE.U32.AND P0, PT, R21, R14, PT ;  /* 0x0000000e1500720c */ /* 0x000fe40003f06070 */
[----:B------:R-:W-:Y:S02]  /*0d20*/  VIMNMX R8, PT, PT, R8, 0x46a00000, PT ;  /* 0x46a0000008087848 */ /* 0x000fe40003fe0100 */
[----:B------:R-:W-:-:S05]  /*0d30*/  SEL R9, R22, 0x63400000, !P0 ;  /* 0x6340000016097807 */ /* 0x000fca0004000000 */
[----:B------:R-:W-:-:S04]  /*0d40*/  IMAD.IADD R8, R8, 0x1, -R9 ;  /* 0x0000000108087824 */ /* 0x000fc800078e0a09 */
[----:B------:R-:W-:-:S06]  /*0d50*/  VIADD R17, R8, 0x7fe00000 ;  /* 0x7fe0000008117836 */ /* 0x000fcc0000000000 */
[----:B------:R-:W-:-:S10]  /*0d60*/  DMUL R14, R18, R16 ;  /* 0x00000010120e7228 */ /* 0x000fd40000000000 */
[----:B------:R-:W-:-:S13]  /*0d70*/  FSETP.GTU.AND P0, PT, |R15|, 1.469367938527859385e-39, PT ;  /* 0x001000000f00780b */ /* 0x000fda0003f0c200 */
[----:B------:R-:W-:Y:S05]  /*0d80*/  @P0 BRA `(.L_x_15) ;  /* 0x0000000000940947 */ /* 0x000fea0003800000 */
[----:B------:R-:W-:Y:S01]  /*0d90*/  DFMA R10, R18, -R10, R12 ;  /* 0x8000000a120a722b */ /* 0x000fe2000000000c */
[----:B------:R-:W-:-:S09]  /*0da0*/  IMAD.MOV.U32 R16, RZ, RZ, RZ ;  /* 0x000000ffff107224 */ /* 0x000fd200078e00ff */
[C---:B------:R-:W-:Y:S02]  /*0db0*/  FSETP.NEU.AND P0, PT, R11.reuse, RZ, PT ;  /* 0x000000ff0b00720b */ /* 0x040fe40003f0d000 */
[----:B------:R-:W-:-:S04]  /*0dc0*/  LOP3.LUT R9, R11, 0x80000000, R7, 0x48, !PT ;  /* 0x800000000b097812 */ /* 0x000fc800078e4807 */
[----:B------:R-:W-:-:S07]  /*0dd0*/  LOP3.LUT R17, R9, R17, RZ, 0xfc, !PT ;  /* 0x0000001109117212 */ /* 0x000fce00078efcff */
[----:B------:R-:W-:Y:S05]  /*0de0*/  @!P0 BRA `(.L_x_15) ;  /* 0x00000000007c8947 */ /* 0x000fea0003800000 */
[----:B------:R-:W-:Y:S01]  /*0df0*/  IMAD.MOV R11, RZ, RZ, -R8 ;  /* 0x000000ffff0b7224 */ /* 0x000fe200078e0a08 */
[----:B------:R-:W-:Y:S01]  /*0e00*/  DMUL.RP R16, R18, R16 ;  /* 0x0000001012107228 */ /* 0x000fe20000008000 */
[----:B------:R-:W-:-:S06]  /*0e10*/  IMAD.MOV.U32 R10, RZ, RZ, RZ ;  /* 0x000000ffff0a7224 */ /* 0x000fcc00078e00ff */
[----:B------:R-:W-:-:S03]  /*0e20*/  DFMA R10, R14, -R10, R18 ;  /* 0x8000000a0e0a722b */ /* 0x000fc60000000012 */
[----:B------:R-:W-:-:S03]  /*0e30*/  LOP3.LUT R9, R17, R9, RZ, 0x3c, !PT ;  /* 0x0000000911097212 */ /* 0x000fc600078e3cff */
[----:B------:R-:W-:-:S04]  /*0e40*/  IADD3 R10, PT, PT, -R8, -0x43300000, RZ ;  /* 0xbcd00000080a7810 */ /* 0x000fc80007ffe1ff */
[----:B------:R-:W-:-:S04]  /*0e50*/  FSETP.NEU.AND P0, PT, |R11|, R10, PT ;  /* 0x0000000a0b00720b */ /* 0x000fc80003f0d200 */
[----:B------:R-:W-:Y:S02]  /*0e60*/  FSEL R14, R16, R14, !P0 ;  /* 0x0000000e100e7208 */ /* 0x000fe40004000000 */
[----:B------:R-:W-:Y:S01]  /*0e70*/  FSEL R15, R9, R15, !P0 ;  /* 0x0000000f090f7208 */ /* 0x000fe20004000000 */
[----:B------:R-:W-:Y:S06]  /*0e80*/  BRA `(.L_x_15) ;  /* 0x0000000000547947 */ /* 0x000fec0003800000 */
.L_x_14:
[----:B------:R-:W-:-:S14]  /*0e90*/  DSETP.NAN.AND P0, PT, R8, R8, PT ;  /* 0x000000080800722a */ /* 0x000fdc0003f08000 */
[----:B------:R-:W-:Y:S05]  /*0ea0*/  @P0 BRA `(.L_x_16) ;  /* 0x0000000000440947 */ /* 0x000fea0003800000 */
[----:B------:R-:W-:-:S14]  /*0eb0*/  DSETP.NAN.AND P0, PT, R6, R6, PT ;  /* 0x000000060600722a */ /* 0x000fdc0003f08000 */
[----:B------:R-:W-:Y:S05]  /*0ec0*/  @P0 BRA `(.L_x_17) ;  /* 0x0000000000300947 */ /* 0x000fea0003800000 */
[----:B------:R-:W-:Y:S01]  /*0ed0*/  ISETP.NE.AND P0, PT, R24, R23, PT ;  /* 0x000000171800720c */ /* 0x000fe20003f05270 */
[----:B------:R-:W-:Y:S02]  /*0ee0*/  IMAD.MOV.U32 R14, RZ, RZ, 0x0 ;  /* 0x00000000ff0e7424 */ /* 0x000fe400078e00ff */
[----:B------:R-:W-:-:S10]  /*0ef0*/  IMAD.MOV.U32 R15, RZ, RZ, -0x80000 ;  /* 0xfff80000ff0f7424 */ /* 0x000fd400078e00ff */
[----:B------:R-:W-:Y:S05]  /*0f00*/  @!P0 BRA `(.L_x_15) ;  /* 0x0000000000348947 */ /* 0x000fea0003800000 */
[----:B------:R-:W-:Y:S02]  /*0f10*/  ISETP.NE.AND P0, PT, R24, 0x7ff00000, PT ;  /* 0x7ff000001800780c */ /* 0x000fe40003f05270 */
[----:B------:R-:W-:Y:S02]  /*0f20*/  LOP3.LUT R15, R9, 0x80000000, R7, 0x48, !PT ;  /* 0x80000000090f7812 */ /* 0x000fe400078e4807 */
[----:B------:R-:W-:-:S13]  /*0f30*/  ISETP.EQ.OR P0, PT, R23, RZ, !P0 ;  /* 0x000000ff1700720c */ /* 0x000fda0004702670 */
[----:B------:R-:W-:Y:S01]  /*0f40*/  @P0 LOP3.LUT R8, R15, 0x7ff00000, RZ, 0xfc, !PT ;  /* 0x7ff000000f080812 */ /* 0x000fe200078efcff */
[----:B------:R-:W-:Y:S02]  /*0f50*/  @!P0 IMAD.MOV.U32 R14, RZ, RZ, RZ ;  /* 0x000000ffff0e8224 */ /* 0x000fe400078e00ff */
[----:B------:R-:W-:Y:S02]  /*0f60*/  @P0 IMAD.MOV.U32 R14, RZ, RZ, RZ ;  /* 0x000000ffff0e0224 */ /* 0x000fe400078e00ff */
[----:B------:R-:W-:Y:S01]  /*0f70*/  @P0 IMAD.MOV.U32 R15, RZ, RZ, R8 ;  /* 0x000000ffff0f0224 */ /* 0x000fe200078e0008 */
[----:B------:R-:W-:Y:S06]  /*0f80*/  BRA `(.L_x_15) ;  /* 0x0000000000147947 */ /* 0x000fec0003800000 */
.L_x_17:
[----:B------:R-:W-:Y:S01]  /*0f90*/  LOP3.LUT R15, R7, 0x80000, RZ, 0xfc, !PT ;  /* 0x00080000070f7812 */ /* 0x000fe200078efcff */
[----:B------:R-:W-:Y:S01]  /*0fa0*/  IMAD.MOV.U32 R14, RZ, RZ, R6 ;  /* 0x000000ffff0e7224 */ /* 0x000fe200078e0006 */
[----:B------:R-:W-:Y:S06]  /*0fb0*/  BRA `(.L_x_15) ;  /* 0x0000000000087947 */ /* 0x000fec0003800000 */
.L_x_16:
[----:B------:R-:W-:Y:S01]  /*0fc0*/  LOP3.LUT R15, R9, 0x80000, RZ, 0xfc, !PT ;  /* 0x00080000090f7812 */ /* 0x000fe200078efcff */
[----:B------:R-:W-:-:S07]  /*0fd0*/  IMAD.MOV.U32 R14, RZ, RZ, R8 ;  /* 0x000000ffff0e7224 */ /* 0x000fce00078e0008 */
.L_x_15:
[----:B------:R-:W-:Y:S02]  /*0fe0*/  IMAD.MOV.U32 R21, RZ, RZ, 0x0 ;  /* 0x00000000ff157424 */ /* 0x000fe400078e00ff */
[----:B------:R-:W-:Y:S02]  /*0ff0*/  IMAD.MOV.U32 R24, RZ, RZ, R14 ;  /* 0x000000ffff187224 */ /* 0x000fe400078e000e */
[----:B------:R-:W-:Y:S01]  /*1000*/  IMAD.MOV.U32 R25, RZ, RZ, R15 ;  /* 0x000000ffff197224 */ /* 0x000fe200078e000f */
[----:B------:R-:W-:Y:S06]  /*1010*/  RET.REL.NODEC R20 `(_Z10fft_kernelP7double2ii) ;  /* 0xffffffec14f87950 */ /* 0x000fec0003c3ffff */
        .type           $_Z10fft_kernelP7double2ii$__internal_trig_reduction_slowpathd,@function
        .size           $_Z10fft_kernelP7double2ii$__internal_trig_reduction_slowpathd,(.L_x_24 - $_Z10fft_kernelP7double2ii$__internal_trig_reduction_slowpathd)
$_Z10fft_kernelP7double2ii$__internal_trig_reduction_slowpathd:
[--C-:B------:R-:W-:Y:S01]  /*1020*/  SHF.R.U32.HI R14, RZ, 0x14, R16.reuse ;  /* 0x00000014ff0e7819 */ /* 0x100fe20000011610 */
[----:B------:R-:W-:Y:S02]  /*1030*/  IMAD.MOV.U32 R27, RZ, RZ, R16 ;  /* 0x000000ffff1b7224 */ /* 0x000fe400078e0010 */
[----:B------:R-:W-:Y:S01]  /*1040*/  IMAD.MOV.U32 R10, RZ, RZ, RZ ;  /* 0x000000ffff0a7224 */ /* 0x000fe200078e00ff */
[----:B------:R-:W-:-:S04]  /*1050*/  LOP3.LUT R8, R14, 0x7ff, RZ, 0xc0, !PT ;  /* 0x000007ff0e087812 */ /* 0x000fc800078ec0ff */
[----:B------:R-:W-:-:S13]  /*1060*/  ISETP.NE.AND P0, PT, R8, 0x7ff, PT ;  /* 0x000007ff0800780c */ /* 0x000fda0003f05270 */
[----:B------:R-:W-:Y:S05]  /*1070*/  @!P0 BRA `(.L_x_18) ;  /* 0x00000008002c8947 */ /* 0x000fea0003800000 */
[----:B------:R-:W-:-:S05]  /*1080*/  VIADD R8, R8, 0xfffffc00 ;  /* 0xfffffc0008087836 */ /* 0x000fca0000000000 */
[----:B------:R-:W-:Y:S02]  /*1090*/  SHF.R.U32.HI R17, RZ, 0x6, R8 ;  /* 0x00000006ff117819 */ /* 0x000fe40000011608 */
[----:B------:R-:W-:Y:S02]  /*10a0*/  ISETP.GE.U32.AND P0, PT, R8, 0x80, PT ;  /* 0x000000800800780c */ /* 0x000fe40003f06070 */
[----:B------:R-:W-:Y:S02]  /*10b0*/  CS2R R8, SRZ ;  /* 0x0000000000087805 */ /* 0x000fe4000001ff00 */
[C---:B------:R-:W-:Y:S02]  /*10c0*/  IADD3 R12, PT, PT, -R17.reuse, 0x13, RZ ;  /* 0x00000013110c7810 */ /* 0x040fe40007ffe1ff */
[----:B------:R-:W-:Y:S02]  /*10d0*/  IADD3 R13, PT, PT, -R17, 0xf, RZ ;  /* 0x0000000f110d7810 */ /* 0x000fe40007ffe1ff */
[----:B------:R-:W-:-:S04]  /*10e0*/  SEL R12, R12, 0x12, P0 ;  /* 0x000000120c0c7807 */ /* 0x000fc80000000000 */
[----:B------:R-:W-:-:S13]  /*10f0*/  ISETP.GE.AND P0, PT, R13, R12, PT ;  /* 0x0000000c0d00720c */ /* 0x000fda0003f06270 */
[----:B------:R-:W-:Y:S05]  /*1100*/  @P0 BRA `(.L_x_19) ;  /* 0x00000000008c0947 */ /* 0x000fea0003800000 */
[C---:B------:R-:W-:Y:S01]  /*1110*/  SHF.L.U64.HI R21, R20.reuse, 0xb, R27 ;  /* 0x0000000b14157819 */ /* 0x040fe2000001021b */
[----:B------:R-:W-:Y:S01]  /*1120*/  IMAD.SHL.U32 R15, R20, 0x800, RZ ;  /* 0x00000800140f7824 */ /* 0x000fe200078e00ff */
[----:B------:R-:W-:Y:S01]  /*1130*/  IADD3 R19, PT, PT, RZ, -R17, -R12 ;  /* 0x80000011ff137210 */ /* 0x000fe20007ffe80c */
[----:B------:R-:W-:Y:S01]  /*1140*/  IMAD.MOV.U32 R20, RZ, RZ, RZ ;  /* 0x000000ffff147224 */ /* 0x000fe200078e00ff */
[----:B------:R-:W-:Y:S02]  /*1150*/  CS2R R8, SRZ ;  /* 0x0000000000087805 */ /* 0x000fe4000001ff00 */
[----:B------:R-:W-:Y:S01]  /*1160*/  LOP3.LUT R21, R21, 0x80000000, RZ, 0xfc, !PT ;  /* 0x8000000015157812 */ /* 0x000fe200078efcff */
[----:B------:R-:W0:Y:S01]  /*1170*/  LDCU.64 UR4, c[0x0][0x358] ;  /* 0x00006b00ff0477ac */ /* 0x000e220008000a00 */
[----:B------:R-:W-:-:S05]  /*1180*/  NOP ;  /* 0x0000000000007918 */ /* 0x000fca0000000000 */
.L_x_20:
[----:B------:R-:W1:Y:S02]  /*1190*/  LDC.64 R10, c[0x4][RZ] ;  /* 0x01000000ff0a7b82 */ /* 0x000e640000000a00 */
[----:B-1----:R-:W-:-:S06]  /*11a0*/  IMAD.WIDE R10, R13, 0x8, R10 ;  /* 0x000000080d0a7825 */ /* 0x002fcc00078e020a */
[----:B0-----:R-:W2:Y:S01]  /*11b0*/  LDG.E.64.CONSTANT R10, desc[UR4][R10.64] ;  /* 0x000000040a0a7981 */ /* 0x001ea2000c1e9b00 */
[----:B------:R-:W-:Y:S02]  /*11c0*/  VIADD R19, R19, 0x1 ;  /* 0x0000000113137836 */ /* 0x000fe40000000000 */
[----:B------:R-:W-:Y:S02]  /*11d0*/  VIADD R13, R13, 0x1 ;  /* 0x000000010d0d7836 */ /* 0x000fe40000000000 */
[----:B--2---:R-:W-:-:S04]  /*11e0*/  IMAD.WIDE.U32 R8, P2, R10, R15, R8 ;  /* 0x0000000f0a087225 */ /* 0x004fc80007840008 */
[----:B------:R-:W-:Y:S02]  /*11f0*/  IMAD R27, R10, R21, RZ ;  /* 0x000000150a1b7224 */ /* 0x000fe400078e02ff */
[CC--:B------:R-:W-:Y:S02]  /*1200*/  IMAD R26, R11.reuse, R15.reuse, RZ ;  /* 0x0000000f0b1a7224 */ /* 0x0c0fe400078e02ff */
[----:B------:R-:W-:Y:S01]  /*1210*/  IMAD.HI.U32 R29, R11, R15, RZ ;  /* 0x0000000f0b1d7227 */ /* 0x000fe200078e00ff */
[----:B------:R-:W-:-:S03]  /*1220*/  IADD3 R9, P0, PT, R27, R9, RZ ;  /* 0x000000091b097210 */ /* 0x000fc60007f1e0ff */
[----:B------:R-:W-:Y:S01]  /*1230*/  IMAD R27, R20, 0x8, R1 ;  /* 0x00000008141b7824 */ /* 0x000fe200078e0201 */
[----:B------:R-:W-:Y:S01]  /*1240*/  IADD3 R9, P1, PT, R26, R9, RZ ;  /* 0x000000091a097210 */ /* 0x000fe20007f3e0ff */
[----:B------:R-:W-:-:S04]  /*1250*/  IMAD.HI.U32 R26, R10, R21, RZ ;  /* 0x000000150a1a7227 */ /* 0x000fc800078e00ff */
[----:B------:R-:W-:Y:S01]  /*1260*/  IMAD.X R26, RZ, RZ, R26, P2 ;  /* 0x000000ffff1a7224 */ /* 0x000fe200010e061a */
[----:B------:R0:W-:Y:S01]  /*1270*/  STL.64 [R27], R8 ;  /* 0x000000081b007387 */ /* 0x0001e20000100a00 */
[----:B------:R-:W-:-:S03]  /*1280*/  IMAD.HI.U32 R10, R11, R21, RZ ;  /* 0x000000150b0a7227 */ /* 0x000fc600078e00ff */
[----:B------:R-:W-:Y:S01]  /*1290*/  IADD3.X R26, P0, PT, R29, R26, RZ, P0, !PT ;  /* 0x0000001a1d1a7210 */ /* 0x000fe2000071e4ff */
[----:B------:R-:W-:Y:S02]  /*12a0*/  IMAD R11, R11, R21, RZ ;  /* 0x000000150b0b7224 */ /* 0x000fe400078e02ff */
[----:B------:R-:W-:Y:S02]  /*12b0*/  VIADD R20, R20, 0x1 ;  /* 0x0000000114147836 */ /* 0x000fe40000000000 */
[----:B------:R-:W-:Y:S01]  /*12c0*/  IMAD.X R10, RZ, RZ, R10, P0 ;  /* 0x000000ffff0a7224 */ /* 0x000fe200000e060a */
[----:B------:R-:W-:Y:S02]  /*12d0*/  ISETP.NE.AND P0, PT, R19, -0xf, PT ;  /* 0xfffffff11300780c */ /* 0x000fe40003f05270 */
[----:B------:R-:W-:-:S05]  /*12e0*/  IADD3.X R26, P1, PT, R11, R26, RZ, P1, !PT ;  /* 0x0000001a0b1a7210 */ /* 0x000fca0000f3e4ff */
[----:B------:R-:W-:Y:S02]  /*12f0*/  IMAD.X R11, RZ, RZ, R10, P1 ;  /* 0x000000ffff0b7224 */ /* 0x000fe400008e060a */
[----:B0-----:R-:W-:Y:S02]  /*1300*/  IMAD.MOV.U32 R8, RZ, RZ, R26 ;  /* 0x000000ffff087224 */ /* 0x001fe400078e001a */
[----:B------:R-:W-:Y:S02]  /*1310*/  IMAD.MOV.U32 R9, RZ, RZ, R11 ;  /* 0x000000ffff097224 */ /* 0x000fe400078e000b */
[----:B------:R-:W-:Y:S05]  /*1320*/  @P0 BRA `(.L_x_20) ;  /* 0xfffffffc00980947 */ /* 0x000fea000383ffff */
[----:B------:R-:W-:-:S07]  /*1330*/  IMAD.MOV.U32 R13, RZ, RZ, R12 ;  /* 0x000000ffff0d7224 */ /* 0x000fce00078e000c */
.L_x_19:
[----:B------:R-:W-:Y:S01]  /*1340*/  LOP3.LUT P0, R19, R14, 0x3f, RZ, 0xc0, !PT ;  /* 0x0000003f0e137812 */ /* 0x000fe2000780c0ff */
[----:B------:R-:W-:-:S04]  /*1350*/  IMAD.IADD R10, R17, 0x1, R13 ;  /* 0x00000001110a7824 */ /* 0x000fc800078e020d */
[----:B------:R-:W-:-:S05]  /*1360*/  IMAD.U32 R29, R10, 0x8, R1 ;  /* 0x000000080a1d7824 */ /* 0x000fca00078e0001 */
[----:B------:R0:W-:Y:S04]  /*1370*/  STL.64 [R29+-0x78], R8 ;  /* 0xffff88081d007387 */ /* 0x0001e80000100a00 */
[----:B------:R-:W2:Y:S04]  /*1380*/  @P0 LDL.64 R26, [R1+0x8] ;  /* 0x00000800011a0983 */ /* 0x000ea80000100a00 */
[----:B------:R-:W3:Y:S04]  /*1390*/  LDL.64 R12, [R1+0x10] ;  /* 0x00001000010c7983 */ /* 0x000ee80000100a00 */
[----:B------:R-:W4:Y:S01]  /*13a0*/  LDL.64 R10, [R1+0x18] ;  /* 0x00001800010a7983 */ /* 0x000f220000100a00 */
[----:B------:R-:W-:-:S02]  /*13b0*/  @P0 LOP3.LUT R15, R19, 0x3f, RZ, 0x3c, !PT ;  /* 0x0000003f130f0812 */ /* 0x000fc400078e3cff */
[--C-:B--2---:R-:W-:Y:S02]  /*13c0*/  @P0 SHF.R.U64 R20, R26, 0x1, R27.reuse ;  /* 0x000000011a140819 */ /* 0x104fe4000000121b */
[----:B------:R-:W-:Y:S02]  /*13d0*/  @P0 SHF.R.U32.HI R26, RZ, 0x1, R27 ;  /* 0x00000001ff1a0819 */ /* 0x000fe4000001161b */
[----:B---3--:R-:W-:Y:S02]  /*13e0*/  @P0 SHF.L.U32 R17, R12, R19, RZ ;  /* 0x000000130c110219 */ /* 0x008fe400000006ff */
[----:B0-----:R-:W-:Y:S02]  /*13f0*/  @P0 SHF.R.U64 R8, R20, R15, R26 ;  /* 0x0000000f14080219 */ /* 0x001fe4000000121a */
[--C-:B------:R-:W-:Y:S02]  /*1400*/  @P0 SHF.R.U32.HI R14, RZ, 0x1, R13.reuse ;  /* 0x00000001ff0e0819 */ /* 0x100fe4000001160d */
[----:B------:R-:W-:-:S02]  /*1410*/  @P0 SHF.R.U64 R21, R12, 0x1, R13 ;  /* 0x000000010c150819 */ /* 0x000fc4000000120d */
[----:B------:R-:W-:Y:S02]  /*1420*/  @P0 SHF.L.U64.HI R28, R12, R19, R13 ;  /* 0x000000130c1c0219 */ /* 0x000fe4000001020d */
[----:B------:R-:W-:Y:S02]  /*1430*/  @P0 SHF.R.U32.HI R9, RZ, R15, R26 ;  /* 0x0000000fff090219 */ /* 0x000fe4000001161a */
[----:B------:R-:W-:Y:S02]  /*1440*/  @P0 LOP3.LUT R12, R17, R8, RZ, 0xfc, !PT ;  /* 0x00000008110c0212 */ /* 0x000fe400078efcff */
[----:B----4-:R-:W-:Y:S02]  /*1450*/  @P0 SHF.L.U32 R20, R10, R19, RZ ;  /* 0x000000130a140219 */ /* 0x010fe400000006ff */
[----:B------:R-:W-:Y:S01]  /*1460*/  @P0 SHF.R.U64 R21, R21, R15, R14 ;  /* 0x0000000f15150219 */ /* 0x000fe2000000120e */
[----:B------:R-:W-:Y:S01]  /*1470*/  IMAD.SHL.U32 R8, R12, 0x4, RZ ;  /* 0x000000040c087824 */ /* 0x000fe200078e00ff */
[----:B------:R-:W-:-:S02]  /*1480*/  @P0 LOP3.LUT R13, R28, R9, RZ, 0xfc, !PT ;  /* 0x000000091c0d0212 */ /* 0x000fc400078efcff */
[----:B------:R-:W-:Y:S02]  /*1490*/  @P0 SHF.L.U64.HI R19, R10, R19, R11 ;  /* 0x000000130a130219 */ /* 0x000fe4000001020b */
[----:B------:R-:W-:Y:S02]  /*14a0*/  @P0 SHF.R.U32.HI R14, RZ, R15, R14 ;  /* 0x0000000fff0e0219 */ /* 0x000fe4000001160e */
[----:B------:R-:W-:Y:S02]  /*14b0*/  @P0 LOP3.LUT R10, R20, R21, RZ, 0xfc, !PT ;  /* 0x00000015140a0212 */ /* 0x000fe400078efcff */
[----:B------:R-:W-:Y:S02]  /*14c0*/  SHF.L.U64.HI R12, R12, 0x2, R13 ;  /* 0x000000020c0c7819 */ /* 0x000fe4000001020d */
[----:B------:R-:W-:Y:S02]  /*14d0*/  @P0 LOP3.LUT R11, R19, R14, RZ, 0xfc, !PT ;  /* 0x0000000e130b0212 */ /* 0x000fe400078efcff */
[----:B------:R-:W-:-:S02]  /*14e0*/  SHF.L.W.U32.HI R13, R13, 0x2, R10 ;  /* 0x000000020d0d7819 */ /* 0x000fc40000010e0a */
[----:B------:R-:W-:Y:S02]  /*14f0*/  IADD3 RZ, P0, PT, RZ, -R8, RZ ;  /* 0x80000008ffff7210 */ /* 0x000fe40007f1e0ff */
[----:B------:R-:W-:Y:S02]  /*1500*/  LOP3.LUT R9, RZ, R12, RZ, 0x33, !PT ;  /* 0x0000000cff097212 */ /* 0x000fe400078e33ff */
[----:B------:R-:W-:Y:S02]  /*1510*/  SHF.L.W.U32.HI R10, R10, 0x2, R11 ;  /* 0x000000020a0a7819 */ /* 0x000fe40000010e0b */
[----:B------:R-:W-:Y:S02]  /*1520*/  LOP3.LUT R14, RZ, R13, RZ, 0x33, !PT ;  /* 0x0000000dff0e7212 */ /* 0x000fe400078e33ff */
[----:B------:R-:W-:Y:S02]  /*1530*/  IADD3.X R9, P0, PT, RZ, R9, RZ, P0, !PT ;  /* 0x00000009ff097210 */ /* 0x000fe4000071e4ff */
[----:B------:R-:W-:-:S02]  /*1540*/  LOP3.LUT R15, RZ, R10, RZ, 0x33, !PT ;  /* 0x0000000aff0f7212 */ /* 0x000fc400078e33ff */
[----:B------:R-:W-:Y:S02]  /*1550*/  IADD3.X R14, P1, PT, RZ, R14, RZ, P0, !PT ;  /* 0x0000000eff0e7210 */ /* 0x000fe4000073e4ff */
[----:B------:R-:W-:-:S03]  /*1560*/  ISETP.GT.U32.AND P2, PT, R13, -0x1, PT ;  /* 0xffffffff0d00780c */ /* 0x000fc60003f44070 */
[----:B------:R-:W-:Y:S01]  /*1570*/  IMAD.X R15, RZ, RZ, R15, P1 ;  /* 0x000000ffff0f7224 */ /* 0x000fe200008e060f */
[----:B------:R-:W-:-:S04]  /*1580*/  ISETP.GT.AND.EX P0, PT, R10, -0x1, PT, P2 ;  /* 0xffffffff0a00780c */ /* 0x000fc80003f04320 */
[----:B------:R-:W-:Y:S02]  /*1590*/  SEL R15, R10, R15, P0 ;  /* 0x0000000f0a0f7207 */ /* 0x000fe40000000000 */
[----:B------:R-:W-:Y:S02]  /*15a0*/  SEL R20, R13, R14, P0 ;  /* 0x0000000e0d147207 */ /* 0x000fe40000000000 */
[----:B------:R-:W-:-:S04]  /*15b0*/  ISETP.NE.U32.AND P1, PT, R15, RZ, PT ;  /* 0x000000ff0f00720c */ /* 0x000fc80003f25070 */
[----:B------:R-:W-:Y:S01]  /*15c0*/  SEL R13, R20, R15, !P1 ;  /* 0x0000000f140d7207 */ /* 0x000fe20004800000 */
[----:B------:R-:W-:-:S05]  /*15d0*/  @!P0 IMAD.MOV R8, RZ, RZ, -R8 ;  /* 0x000000ffff088224 */ /* 0x000fca00078e0a08 */
[----:B------:R-:W0:Y:S02]  /*15e0*/  FLO.U32 R13, R13 ;  /* 0x0000000d000d7300 */ /* 0x000e2400000e0000 */
[C---:B0-----:R-:W-:Y:S02]  /*15f0*/  IADD3 R17, PT, PT, -R13.reuse, 0x1f, RZ ;  /* 0x0000001f0d117810 */ /* 0x041fe40007ffe1ff */
[----:B------:R-:W-:-:S03]  /*1600*/  IADD3 R14, PT, PT, -R13, 0x3f, RZ ;  /* 0x0000003f0d0e7810 */ /* 0x000fc60007ffe1ff */
[----:B------:R-:W-:Y:S01]  /*1610*/  @P1 IMAD.MOV R14, RZ, RZ, R17 ;  /* 0x000000ffff0e1224 */ /* 0x000fe200078e0211 */
[----:B------:R-:W-:-:S04]  /*1620*/  SEL R17, R12, R9, P0 ;  /* 0x000000090c117207 */ /* 0x000fc80000000000 */
[----:B------:R-:W-:-:S13]  /*1630*/  ISETP.NE.AND P1, PT, R14, RZ, PT ;  /* 0x000000ff0e00720c */ /* 0x000fda0003f25270 */
[----:B------:R-:W-:Y:S05]  /*1640*/  @!P1 BRA `(.L_x_21) ;  /* 0x0000000000289947 */ /* 0x000fea0003800000 */
[----:B------:R-:W-:Y:S02]  /*1650*/  LOP3.LUT R9, R14, 0x3f, RZ, 0xc0, !PT ;  /* 0x0000003f0e097812 */ /* 0x000fe400078ec0ff */
[--C-:B------:R-:W-:Y:S02]  /*1660*/  SHF.R.U64 R13, R8, 0x1, R17.reuse ;  /* 0x00000001080d7819 */ /* 0x100fe40000001211 */
[----:B------:R-:W-:Y:S02]  /*1670*/  SHF.R.U32.HI R17, RZ, 0x1, R17 ;  /* 0x00000001ff117819 */ /* 0x000fe40000011611 */
[----:B------:R-:W-:Y:S02]  /*1680*/  LOP3.LUT R8, R14, 0x3f, RZ, 0xc, !PT ;  /* 0x0000003f0e087812 */ /* 0x000fe400078e0cff */
[CC--:B------:R-:W-:Y:S02]  /*1690*/  SHF.L.U64.HI R15, R20.reuse, R9.reuse, R15 ;  /* 0x00000009140f7219 */ /* 0x0c0fe4000001020f */
[----:B------:R-:W-:-:S02]  /*16a0*/  SHF.L.U32 R9, R20, R9, RZ ;  /* 0x0000000914097219 */ /* 0x000fc400000006ff */
[-CC-:B------:R-:W-:Y:S02]  /*16b0*/  SHF.R.U64 R20, R13, R8.reuse, R17.reuse ;  /* 0x000000080d147219 */ /* 0x180fe40000001211 */
[----:B------:R-:W-:Y:S02]  /*16c0*/  SHF.R.U32.HI R8, RZ, R8, R17 ;  /* 0x00000008ff087219 */ /* 0x000fe40000011611 */
[----:B------:R-:W-:Y:S02]  /*16d0*/  LOP3.LUT R20, R9, R20, RZ, 0xfc, !PT ;  /* 0x0000001409147212 */ /* 0x000fe400078efcff */
[----:B------:R-:W-:-:S07]  /*16e0*/  LOP3.LUT R15, R15, R8, RZ, 0xfc, !PT ;  /* 0x000000080f0f7212 */ /* 0x000fce00078efcff */
.L_x_21:
[----:B------:R-:W-:Y:S01]  /*16f0*/  IMAD.WIDE.U32 R12, R20, 0x2168c235, RZ ;  /* 0x2168c235140c7825 */ /* 0x000fe200078e00ff */
[----:B------:R-:W-:-:S03]  /*1700*/  SHF.R.U32.HI R11, RZ, 0x1e, R11 ;  /* 0x0000001eff0b7819 */ /* 0x000fc6000001160b */
[----:B------:R-:W-:Y:S01]  /*1710*/  IMAD.MOV.U32 R8, RZ, RZ, R13 ;  /* 0x000000ffff087224 */ /* 0x000fe200078e000d */
[----:B------:R-:W-:Y:S01]  /*1720*/  IADD3 RZ, P1, PT, R12, R12, RZ ;  /* 0x0000000c0cff7210 */ /* 0x000fe20007f3e0ff */
[----:B------:R-:W-:Y:S01]  /*1730*/  IMAD.MOV.U32 R9, RZ, RZ, RZ ;  /* 0x000000ffff097224 */ /* 0x000fe200078e00ff */
[----:B------:R-:W-:Y:S01]  /*1740*/  LEA.HI R10, R10, R11, RZ, 0x1 ;  /* 0x0000000b0a0a7211 */ /* 0x000fe200078f08ff */
[----:B------:R-:W-:-:S04]  /*1750*/  IMAD.HI.U32 R13, R15, -0x36f0255e, RZ ;  /* 0xc90fdaa20f0d7827 */ /* 0x000fc800078e00ff */
[----:B------:R-:W-:-:S04]  /*1760*/  IMAD.WIDE.U32 R8, R20, -0x36f0255e, R8 ;  /* 0xc90fdaa214087825 */ /* 0x000fc800078e0008 */
[----:B------:R-:W-:-:S04]  /*1770*/  IMAD.WIDE.U32 R8, P2, R15, 0x2168c235, R8 ;  /* 0x2168c2350f087825 */ /* 0x000fc80007840008 */
[----:B------:R-:W-:Y:S01]  /*1780*/  IMAD R15, R15, -0x36f0255e, RZ ;  /* 0xc90fdaa20f0f7824 */ /* 0x000fe200078e02ff */
[----:B------:R-:W-:Y:S01]  /*1790*/  IADD3.X RZ, P1, PT, R8, R8, RZ, P1, !PT ;  /* 0x0000000808ff7210 */ /* 0x000fe20000f3e4ff */
[----:B------:R-:W-:-:S03]  /*17a0*/  IMAD.X R12, RZ, RZ, R13, P2 ;  /* 0x000000ffff0c7224 */ /* 0x000fc600010e060d */
[----:B------:R-:W-:-:S04]  /*17b0*/  IADD3 R9, P2, PT, R15, R9, RZ ;  /* 0x000000090f097210 */ /* 0x000fc80007f5e0ff */
[C---:B------:R-:W-:Y:S01]  /*17c0*/  ISETP.GT.U32.AND P3, PT, R9.reuse, RZ, PT ;  /* 0x000000ff0900720c */ /* 0x040fe20003f64070 */
[----:B------:R-:W-:Y:S01]  /*17d0*/  IMAD.X R12, RZ, RZ, R12, P2 ;  /* 0x000000ffff0c7224 */ /* 0x000fe200010e060c */
[----:B------:R-:W-:-:S04]  /*17e0*/  IADD3.X R8, P2, PT, R9, R9, RZ, P1, !PT ;  /* 0x0000000909087210 */ /* 0x000fc80000f5e4ff */
[C---:B------:R-:W-:Y:S01]  /*17f0*/  ISETP.GT.AND.EX P1, PT, R12.reuse, RZ, PT, P3 ;  /* 0x000000ff0c00720c */ /* 0x040fe20003f24330 */
[----:B------:R-:W-:-:S03]  /*1800*/  IMAD.X R13, R12, 0x1, R12, P2 ;  /* 0x000000010c0d7824 */ /* 0x000fc600010e060c */
[----:B------:R-:W-:Y:S02]  /*1810*/  SEL R8, R8, R9, P1 ;  /* 0x0000000908087207 */ /* 0x000fe40000800000 */
[----:B------:R-:W-:Y:S02]  /*1820*/  SEL R13, R13, R12, P1 ;  /* 0x0000000c0d0d7207 */ /* 0x000fe40000800000 */
[----:B------:R-:W-:Y:S02]  /*1830*/  IADD3 R20, P2, PT, R8, 0x1, RZ ;  /* 0x0000000108147810 */ /* 0x000fe40007f5e0ff */
[----:B------:R-:W-:Y:S02]  /*1840*/  SEL R9, RZ, 0xffffffff, !P1 ;  /* 0xffffffffff097807 */ /* 0x000fe40004800000 */
[----:B------:R-:W-:Y:S01]  /*1850*/  LOP3.LUT P1, R8, R16, 0x80000000, RZ, 0xc0, !PT ;  /* 0x8000000010087812 */ /* 0x000fe2000782c0ff */
[----:B------:R-:W-:Y:S02]  /*1860*/  IMAD.X R13, RZ, RZ, R13, P2 ;  /* 0x000000ffff0d7224 */ /* 0x000fe400010e060d */
[----:B------:R-:W-:Y:S01]  /*1870*/  IMAD.IADD R9, R9, 0x1, -R14 ;  /* 0x0000000109097824 */ /* 0x000fe200078e0a0e */
[----:B------:R-:W-:-:S02]  /*1880*/  @!P0 LOP3.LUT R8, R8, 0x80000000, RZ, 0x3c, !PT ;  /* 0x8000000008088812 */ /* 0x000fc400078e3cff */
[----:B------:R-:W-:Y:S01]  /*1890*/  SHF.R.U64 R20, R20, 0xa, R13 ;  /* 0x0000000a14147819 */ /* 0x000fe2000000120d */
[----:B------:R-:W-:-:S03]  /*18a0*/  IMAD.SHL.U32 R9, R9, 0x100000, RZ ;  /* 0x0010000009097824 */ /* 0x000fc600078e00ff */
[----:B------:R-:W-:-:S03]  /*18b0*/  IADD3 R20, P2, PT, R20, 0x1, RZ ;  /* 0x0000000114147810 */ /* 0x000fc60007f5e0ff */
[----:B------:R-:W-:Y:S01]  /*18c0*/  @P1 IMAD.MOV R10, RZ, RZ, -R10 ;  /* 0x000000ffff0a1224 */ /* 0x000fe200078e0a0a */
[----:B------:R-:W-:-:S04]  /*18d0*/  LEA.HI.X R13, R13, RZ, RZ, 0x16, P2 ;  /* 0x000000ff0d0d7211 */ /* 0x000fc800010fb4ff */
[--C-:B------:R-:W-:Y:S02]  /*18e0*/  SHF.R.U64 R20, R20, 0x1, R13.reuse ;  /* 0x0000000114147819 */ /* 0x100fe4000000120d */
[----:B------:R-:W-:Y:S02]  /*18f0*/  SHF.R.U32.HI R12, RZ, 0x1, R13 ;  /* 0x00000001ff0c7819 */ /* 0x000fe4000001160d */
[----:B------:R-:W-:-:S04]  /*1900*/  IADD3 R20, P2, P3, RZ, RZ, R20 ;  /* 0x000000ffff147210 */ /* 0x000fc80007b5e014 */
[----:B------:R-:W-:-:S04]  /*1910*/  IADD3.X R9, PT, PT, R9, 0x3fe00000, R12, P2, P3 ;  /* 0x3fe0000009097810 */ /* 0x000fc800017e640c */
[----:B------:R-:W-:-:S07]  /*1920*/  LOP3.LUT R27, R9, R8, RZ, 0xfc, !PT ;  /* 0x00000008091b7212 */ /* 0x000fce00078efcff */
.L_x_18:
[----:B------:R-:W-:Y:S02]  /*1930*/  IMAD.MOV.U32 R19, RZ, RZ, 0x0 ;  /* 0x00000000ff137424 */ /* 0x000fe400078e00ff */
[----:B------:R-:W-:Y:S02]  /*1940*/  IMAD.MOV.U32 R8, RZ, RZ, R10 ;  /* 0x000000ffff087224 */ /* 0x000fe400078e000a */
[----:B------:R-:W-:Y:S01]  /*1950*/  IMAD.MOV.U32 R26, RZ, RZ, R20 ;  /* 0x000000ffff1a7224 */ /* 0x000fe200078e0014 */
[----:B------:R-:W-:Y:S06]  /*1960*/  RET.REL.NODEC R18 `(_Z10fft_kernelP7double2ii) ;  /* 0xffffffe412a47950 */ /* 0x000fec0003c3ffff */
.L_x_22:
        /* <DEDUP_REMOVED lines=9> */
.L_x_24:


//--------------------- .nv.global.init           --------------------------
	.section	.nv.global.init,"aw",@progbits
	.align	16
.nv.global.init:
	.type		__cudart_sin_cos_coeffs,@object
	.size		__cudart_sin_cos_coeffs,(__cudart_i2opi_d - __cudart_sin_cos_coeffs)
__cudart_sin_cos_coeffs:
        /*0000*/ 	.byte	0x46, 0xd2, 0xb0, 0x2c, 0xf1, 0xe5, 0x5a, 0xbe, 0x92, 0xe3, 0xac, 0x69, 0xe3, 0x1d, 0xc7, 0x3e
        /*0010*/ 	.byte	0xa1, 0x62, 0xdb, 0x19, 0xa0, 0x01, 0x2a, 0xbf, 0x18, 0x08, 0x11, 0x11, 0x11, 0x11, 0x81, 0x3f
        /*0020*/ 	.byte	0x54, 0x55, 0x55, 0x55, 0x55, 0x55, 0xc5, 0xbf, 0x00, 0x00, 0x00, 0x00, 0x00, 0x00, 0x00, 0x00
        /*0030*/ 	.byte	0x00, 0x00, 0x00, 0x00, 0x00, 0x00, 0x00, 0x00, 0x64, 0x81, 0xfd, 0x20, 0x83, 0xff, 0xa8, 0xbd
        /*0040*/ 	.byte	0x28, 0x85, 0xef, 0xc1, 0xa7, 0xee, 0x21, 0x3e, 0xd9, 0xe6, 0x06, 0x8e, 0x4f, 0x7e, 0x92, 0xbe
        /*0050*/ 	.byte	0xe9, 0xbc, 0xdd, 0x19, 0xa0, 0x01, 0xfa, 0x3e, 0x47, 0x5d, 0xc1, 0x16, 0x6c, 0xc1, 0x56, 0xbf
        /*0060*/ 	.byte	0x51, 0x55, 0x55, 0x55, 0x55, 0x55, 0xa5, 0x3f, 0x00, 0x00, 0x00, 0x00, 0x00, 0x00, 0xe0, 0xbf
        /*0070*/ 	.byte	0x00, 0x00, 0x00, 0x00, 0x00, 0x00, 0xf0, 0x3f, 0x00, 0x00, 0x00, 0x00, 0x00, 0x00, 0x00, 0x00
	.type		__cudart_i2opi_d,@object
	.size		__cudart_i2opi_d,(.L_0 - __cudart_i2opi_d)
__cudart_i2opi_d:
        /* <DEDUP_REMOVED lines=9> */
.L_0:


//--------------------- .nv.shared.reserved.0     --------------------------
	.section	.nv.shared.reserved.0,"aw",@nobits
	.weak		__nv_reservedSMEM_offset_0_alias
	.size		__nv_reservedSMEM_offset_0_alias, 0, 64
	.other		__nv_reservedSMEM_offset_0_alias,@"STO_CUDA_RESERVED_SHARED STV_DEFAULT"
__nv_reservedSMEM_offset_0_alias:
	.zero		0
	.zero		64


//--------------------- .nv.constant0._Z11bit_reverseP7double2ii --------------------------
	.section	.nv.constant0._Z11bit_reverseP7double2ii,"a",@progbits
	.sectionflags	@""
	.align	4
.nv.constant0._Z11bit_reverseP7double2ii:
	.zero		912


//--------------------- .nv.constant0._Z10fft_kernelP7double2ii --------------------------
	.section	.nv.constant0._Z10fft_kernelP7double2ii,"a",@progbits
	.sectionflags	@""
	.align	4
.nv.constant0._Z10fft_kernelP7double2ii:
	.zero		912


//--------------------- SYMBOLS --------------------------

	.type		.nv.reservedSmem.offset0,@object
	.size		.nv.reservedSmem.offset0,0x4
